	.target	sm_90a

	.elftype	@"ET_EXEC"


//--------------------- .note.nv.tkinfo           --------------------------
	.section	.note.nv.tkinfo,"",@"SHT_NOTE"
	.sectionflags	@"SHF_NOTE_NV_TKINFO"
	.tkinfo
        /*0018*/ 	.word	0x00000002
        /*0030*/ 	.string	""
        /*0030*/ 	.string	"ptxas"
        /*0030*/ 	.string	"Cuda compilation tools, release 13.0, V13.0.88"
        /*0030*/ 	.string	"Build cuda_13.0.r13.0/compiler.36424714_0"
        /*0030*/ 	.string	"-arch sm_90a -m 64 "



//--------------------- .note.nv.cuinfo           --------------------------
	.section	.note.nv.cuinfo,"",@"SHT_NOTE"
	.sectionflags	@"SHF_NOTE_NV_CUINFO"
        /*0018*/ 	.short	0x0002
        /*001a*/ 	.short	0x005a
        /*001c*/ 	.short	0x0082
	.zero		2


//--------------------- .nv.info                  --------------------------
	.section	.nv.info,"",@"SHT_CUDA_INFO"
	.align	4


	//----- nvinfo : EIATTR_REGCOUNT
	.align		4
        /*0000*/ 	.byte	0x04, 0x2f
        /*0002*/ 	.short	(.L_15 - .L_14)
	.align		4
.L_14:
        /*0004*/ 	.word	index@(_ZN7cutlass13device_kernelINS_4gemm6kernel13GemmUniversalIN4cute5tupleIJiiiiEEENS1_10collective13CollectiveMmaINS1_34MainloopSm90TmaGmmaWarpSpecializedILi15ENS5_IJNS4_1CILi2EEENSA_ILi1EEESC_EEENS1_35KernelTmaWarpSpecializedCooperativeEEENS5_IJNSA_ILi128EEENSA_ILi112EEENSA_ILi64EEEEEEaNS5_IJlSC_lEEEaSK_NS4_8TiledMMAINS4_8MMA_AtomIJNS4_4SM904GMMA26MMA_64x16x32_S32S8S8_SS_TNEEEENS4_6LayoutISD_NS5_IJSC_NSA_ILi0EEESS_EEEEENS5_IJNS4_10UnderscoreESV_SV_EEEEENS4_13SM90_TMA_LOADENS4_14ComposedLayoutINS4_7SwizzleILi2ELi4ELi3EEENS4_18smem_ptr_flag_bitsILi8EEENSR_INS5_IJNSA_ILi8EEESI_EEENS5_IJSI_SC_EEEEEEEvNS4_8identityENS4_23SM90_TMA_LOAD_MULTICASTES18_vS19_EENS_8epilogue10collective6detail29Sm90TmaWarpSpecializedAdapterINS1D_15DefaultEpilogueIaSK_SK_NS1C_6thread17LinearCombinationIaLi1EiiLNS1H_9ScaleType4KindE0ELNS_15FloatRoundStyleE2EaEENS1_15EpilogueDefaultEEEEEvvEEEEvNT_6ParamsE)
        /*0008*/ 	.word	0x000000a8


	//----- nvinfo : EIATTR_FRAME_SIZE
	.align		4
.L_15:
        /*000c*/ 	.byte	0x04, 0x11
        /*000e*/ 	.short	(.L_17 - .L_16)
	.align		4
.L_16:
        /*0010*/ 	.word	index@(_ZN7cutlass13device_kernelINS_4gemm6kernel13GemmUniversalIN4cute5tupleIJiiiiEEENS1_10collective13CollectiveMmaINS1_34MainloopSm90TmaGmmaWarpSpecializedILi15ENS5_IJNS4_1CILi2EEENSA_ILi1EEESC_EEENS1_35KernelTmaWarpSpecializedCooperativeEEENS5_IJNSA_ILi128EEENSA_ILi112EEENSA_ILi64EEEEEEaNS5_IJlSC_lEEEaSK_NS4_8TiledMMAINS4_8MMA_AtomIJNS4_4SM904GMMA26MMA_64x16x32_S32S8S8_SS_TNEEEENS4_6LayoutISD_NS5_IJSC_NSA_ILi0EEESS_EEEEENS5_IJNS4_10UnderscoreESV_SV_EEEEENS4_13SM90_TMA_LOADENS4_14ComposedLayoutINS4_7SwizzleILi2ELi4ELi3EEENS4_18smem_ptr_flag_bitsILi8EEENSR_INS5_IJNSA_ILi8EEESI_EEENS5_IJSI_SC_EEEEEEEvNS4_8identityENS4_23SM90_TMA_LOAD_MULTICASTES18_vS19_EENS_8epilogue10collective6detail29Sm90TmaWarpSpecializedAdapterINS1D_15DefaultEpilogueIaSK_SK_NS1C_6thread17LinearCombinationIaLi1EiiLNS1H_9ScaleType4KindE0ELNS_15FloatRoundStyleE2EaEENS1_15EpilogueDefaultEEEEEvvEEEEvNT_6ParamsE)
        /*0014*/ 	.word	0x00000000


	//----- nvinfo : EIATTR_MIN_STACK_SIZE
	.align		4
.L_17:
        /*0018*/ 	.byte	0x04, 0x12
        /*001a*/ 	.short	(.L_19 - .L_18)
	.align		4
.L_18:
        /*001c*/ 	.word	index@(_ZN7cutlass13device_kernelINS_4gemm6kernel13GemmUniversalIN4cute5tupleIJiiiiEEENS1_10collective13CollectiveMmaINS1_34MainloopSm90TmaGmmaWarpSpecializedILi15ENS5_IJNS4_1CILi2EEENSA_ILi1EEESC_EEENS1_35KernelTmaWarpSpecializedCooperativeEEENS5_IJNSA_ILi128EEENSA_ILi112EEENSA_ILi64EEEEEEaNS5_IJlSC_lEEEaSK_NS4_8TiledMMAINS4_8MMA_AtomIJNS4_4SM904GMMA26MMA_64x16x32_S32S8S8_SS_TNEEEENS4_6LayoutISD_NS5_IJSC_NSA_ILi0EEESS_EEEEENS5_IJNS4_10UnderscoreESV_SV_EEEEENS4_13SM90_TMA_LOADENS4_14ComposedLayoutINS4_7SwizzleILi2ELi4ELi3EEENS4_18smem_ptr_flag_bitsILi8EEENSR_INS5_IJNSA_ILi8EEESI_EEENS5_IJSI_SC_EEEEEEEvNS4_8identityENS4_23SM90_TMA_LOAD_MULTICASTES18_vS19_EENS_8epilogue10collective6detail29Sm90TmaWarpSpecializedAdapterINS1D_15DefaultEpilogueIaSK_SK_NS1C_6thread17LinearCombinationIaLi1EiiLNS1H_9ScaleType4KindE0ELNS_15FloatRoundStyleE2EaEENS1_15EpilogueDefaultEEEEEvvEEEEvNT_6ParamsE)
        /*0020*/ 	.word	0x00000000
.L_19:


//--------------------- .nv.compat                --------------------------
	.section	.nv.compat,"",@"SHT_CUDA_COMPAT_INFO"
	.align	4
        /*0000*/ 	.byte	0x02, 0x09, 0x01, 0x00, 0x02, 0x02, 0x04, 0x00, 0x02, 0x05, 0x05, 0x00, 0x03, 0x07, 0x01, 0x01
        /*0010*/ 	.byte	0x02, 0x03, 0x01, 0x00, 0x02, 0x06, 0x01, 0x00, 0x04, 0x0b, 0x08, 0x00, 0x00, 0x00, 0x00, 0x00
        /*0020*/ 	.byte	0x00, 0x00, 0x00, 0x00


//--------------------- .nv.info._ZN7cutlass13device_kernelINS_4gemm6kernel13GemmUniversalIN4cute5tupleIJiiiiEEENS1_10collective13CollectiveMmaINS1_34MainloopSm90TmaGmmaWarpSpecializedILi15ENS5_IJNS4_1CILi2EEENSA_ILi1EEESC_EEENS1_35KernelTmaWarpSpecializedCooperativeEEENS5_IJNSA_ILi128EEENSA_ILi112EEENSA_ILi64EEEEEEaNS5_IJlSC_lEEEaSK_NS4_8TiledMMAINS4_8MMA_AtomIJNS4_4SM904GMMA26MMA_64x16x32_S32S8S8_SS_TNEEEENS4_6LayoutISD_NS5_IJSC_NSA_ILi0EEESS_EEEEENS5_IJNS4_10UnderscoreESV_SV_EEEEENS4_13SM90_TMA_LOADENS4_14ComposedLayoutINS4_7SwizzleILi2ELi4ELi3EEENS4_18smem_ptr_flag_bitsILi8EEENSR_INS5_IJNSA_ILi8EEESI_EEENS5_IJSI_SC_EEEEEEEvNS4_8identityENS4_23SM90_TMA_LOAD_MULTICASTES18_vS19_EENS_8epilogue10collective6detail29Sm90TmaWarpSpecializedAdapterINS1D_15DefaultEpilogueIaSK_SK_NS1C_6thread17LinearCombinationIaLi1EiiLNS1H_9ScaleType4KindE0ELNS_15FloatRoundStyleE2EaEENS1_15EpilogueDefaultEEEEEvvEEEEvNT_6ParamsE --------------------------
	.section	.nv.info._ZN7cutlass13device_kernelINS_4gemm6kernel13GemmUniversalIN4cute5tupleIJiiiiEEENS1_10collective13CollectiveMmaINS1_34MainloopSm90TmaGmmaWarpSpecializedILi15ENS5_IJNS4_1CILi2EEENSA_ILi1EEESC_EEENS1_35KernelTmaWarpSpecializedCooperativeEEENS5_IJNSA_ILi128EEENSA_ILi112EEENSA_ILi64EEEEEEaNS5_IJlSC_lEEEaSK_NS4_8TiledMMAINS4_8MMA_AtomIJNS4_4SM904GMMA26MMA_64x16x32_S32S8S8_SS_TNEEEENS4_6LayoutISD_NS5_IJSC_NSA_ILi0EEESS_EEEEENS5_IJNS4_10UnderscoreESV_SV_EEEEENS4_13SM90_TMA_LOADENS4_14ComposedLayoutINS4_7SwizzleILi2ELi4ELi3EEENS4_18smem_ptr_flag_bitsILi8EEENSR_INS5_IJNSA_ILi8EEESI_EEENS5_IJSI_SC_EEEEEEEvNS4_8identityENS4_23SM90_TMA_LOAD_MULTICASTES18_vS19_EENS_8epilogue10collective6detail29Sm90TmaWarpSpecializedAdapterINS1D_15DefaultEpilogueIaSK_SK_NS1C_6thread17LinearCombinationIaLi1EiiLNS1H_9ScaleType4KindE0ELNS_15FloatRoundStyleE2EaEENS1_15EpilogueDefaultEEEEEvvEEEEvNT_6ParamsE,"",@"SHT_CUDA_INFO"
	.sectionflags	@""
	.align	4


	//----- nvinfo : EIATTR_CUDA_API_VERSION
	.align		4
        /*0000*/ 	.byte	0x04, 0x37
        /*0002*/ 	.short	(.L_21 - .L_20)
.L_20:
        /*0004*/ 	.word	0x00000082


	//----- nvinfo : EIATTR_KPARAM_INFO
	.align		4
.L_21:
        /*0008*/ 	.byte	0x04, 0x17
        /*000a*/ 	.short	(.L_23 - .L_22)
.L_22:
        /*000c*/ 	.word	0x00000000
        /*0010*/ 	.short	0x0000
        /*0012*/ 	.short	0x0070
        /*0014*/ 	.byte	0x00, 0xf0, 0x01, 0x10


	//----- nvinfo : EIATTR_SPARSE_MMA_MASK
	.align		4
.L_23:
        /*0018*/ 	.byte	0x03, 0x50
        /*001a*/ 	.short	0x0000


	//----- nvinfo : EIATTR_MAXREG_COUNT
	.align		4
        /*001c*/ 	.byte	0x03, 0x1b
        /*001e*/ 	.short	0x00a8


	//----- nvinfo : EIATTR_NUM_BARRIERS
	.align		4
        /*0020*/ 	.byte	0x02, 0x4c
        /*0022*/ 	.byte	0x01
	.zero		1


	//----- nvinfo : EIATTR_EXTERNS
	.align		4
        /*0024*/ 	.byte	0x04, 0x0f
        /*0026*/ 	.short	(.L_25 - .L_24)


	//   ....[0]....
	.align		4
.L_24:
        /*0028*/ 	.word	index@(__assertfail)


	//----- nvinfo : EIATTR_MERCURY_ISA_VERSION
	.align		4
.L_25:
        /*002c*/ 	.byte	0x03, 0x5f
        /*002e*/ 	.short	0x0101


	//----- nvinfo : EIATTR_INT_WARP_WIDE_INSTR_OFFSETS
	.align		4
        /*0030*/ 	.byte	0x04, 0x31
        /*0032*/ 	.short	(.L_27 - .L_26)


	//   ....[0]....
.L_26:
        /*0034*/ 	.word	0x00000610


	//   ....[1]....
        /*0038*/ 	.word	0x00000630


	//   ....[2]....
        /*003c*/ 	.word	0x000007f0


	//   ....[3]....
        /*0040*/ 	.word	0x000027c0


	//----- nvinfo : EIATTR_COOP_GROUP_MASK_REGIDS
	.align		4
.L_27:
        /*0044*/ 	.byte	0x04, 0x29
        /*0046*/ 	.short	(.L_29 - .L_28)


	//   ....[0]....
.L_28:
        /*0048*/ 	.word	0xffffffff


	//   ....[1]....
        /*004c*/ 	.word	0xffffffff


	//   ....[2]....
        /*0050*/ 	.word	0xffffffff


	//   ....[3]....
        /*0054*/ 	.word	0xffffffff


	//   ....[4]....
        /*0058*/ 	.word	0xffffffff


	//   ....[5]....
        /*005c*/ 	.word	0xffffffff


	//----- nvinfo : EIATTR_COOP_GROUP_INSTR_OFFSETS
	.align		4
.L_29:
        /*0060*/ 	.byte	0x04, 0x28
        /*0062*/ 	.short	(.L_31 - .L_30)


	//   ....[0]....
.L_30:
        /*0064*/ 	.word	0x00000060


	//   ....[1]....
        /*0068*/ 	.word	0x00000070


	//   ....[2]....
        /*006c*/ 	.word	0x00000130


	//   ....[3]....
        /*0070*/ 	.word	0x00000460


	//   ....[4]....
        /*0074*/ 	.word	0x00000990


	//   ....[5]....
        /*0078*/ 	.word	0x000015b0


	//----- nvinfo : EIATTR_REG_RECONFIG
	.align		4
.L_31:
        /*007c*/ 	.byte	0x01, 0x54
	.zero		2


	//----- nvinfo : EIATTR_SYSCALL_OFFSETS
	.align		4
        /*0080*/ 	.byte	0x04, 0x46
        /*0082*/ 	.short	(.L_33 - .L_32)


	//   ....[0]....
.L_32:
        /*0084*/ 	.word	0x000017a0


	//----- nvinfo : EIATTR_MBARRIER_INSTR_OFFSETS
	.align		4
.L_33:
        /*0088*/ 	.byte	0x04, 0x39
        /*008a*/ 	.short	(.L_35 - .L_34)


	//   ....[0]....
.L_34:
        /*008c*/ 	.word	0x00000250
        /*0090*/ 	.word	0x000000ff
        /*0094*/ 	.word	0x00000000
        /*0098*/ 	.short	0x0100
        /*009a*/ 	.byte	0x08
	.zero		1


	//   ....[1]....
        /*009c*/ 	.word	0x00000260
        /*00a0*/ 	.word	0x000000ff
        /*00a4*/ 	.word	0x00000078
        /*00a8*/ 	.short	0x0100
        /*00aa*/ 	.byte	0x08
	.zero		1


	//   ....[2]....
        /*00ac*/ 	.word	0x00000270
        /*00b0*/ 	.word	0x000000ff
        /*00b4*/ 	.word	0x00000008
        /*00b8*/ 	.short	0x0100
        /*00ba*/ 	.byte	0x08
	.zero		1


	//   ....[3]....
        /*00bc*/ 	.word	0x00000280
        /*00c0*/ 	.word	0x000000ff
        /*00c4*/ 	.word	0x00000080
        /*00c8*/ 	.short	0x0100
        /*00ca*/ 	.byte	0x08
	.zero		1


	//   ....[4]....
        /*00cc*/ 	.word	0x00000290
        /*00d0*/ 	.word	0x000000ff
        /*00d4*/ 	.word	0x00000010
        /*00d8*/ 	.short	0x0100
        /*00da*/ 	.byte	0x08
	.zero		1


	//   ....[5]....
        /*00dc*/ 	.word	0x000002a0
        /*00e0*/ 	.word	0x000000ff
        /*00e4*/ 	.word	0x00000088
        /*00e8*/ 	.short	0x0100
        /*00ea*/ 	.byte	0x08
	.zero		1


	//   ....[6]....
        /*00ec*/ 	.word	0x000002b0
        /*00f0*/ 	.word	0x000000ff
        /*00f4*/ 	.word	0x00000018
        /*00f8*/ 	.short	0x0100
        /*00fa*/ 	.byte	0x08
	.zero		1


	//   ....[7]....
        /*00fc*/ 	.word	0x000002c0
        /*0100*/ 	.word	0x000000ff
        /*0104*/ 	.word	0x00000090
        /*0108*/ 	.short	0x0100
        /*010a*/ 	.byte	0x08
	.zero		1


	//   ....[8]....
        /*010c*/ 	.word	0x000002d0
        /*0110*/ 	.word	0x000000ff
        /*0114*/ 	.word	0x00000020
        /*0118*/ 	.short	0x0100
        /*011a*/ 	.byte	0x08
	.zero		1


	//   ....[9]....
        /*011c*/ 	.word	0x000002e0
        /*0120*/ 	.word	0x000000ff
        /*0124*/ 	.word	0x00000098
        /*0128*/ 	.short	0x0100
        /*012a*/ 	.byte	0x08
	.zero		1


	//   ....[10]....
        /*012c*/ 	.word	0x000002f0
        /*0130*/ 	.word	0x000000ff
        /*0134*/ 	.word	0x00000028
        /*0138*/ 	.short	0x0100
        /*013a*/ 	.byte	0x08
	.zero		1


	//   ....[11]....
        /*013c*/ 	.word	0x00000300
        /*0140*/ 	.word	0x000000ff
        /*0144*/ 	.word	0x000000a0
        /*0148*/ 	.short	0x0100
        /*014a*/ 	.byte	0x08
	.zero		1


	//   ....[12]....
        /*014c*/ 	.word	0x00000310
        /*0150*/ 	.word	0x000000ff
        /*0154*/ 	.word	0x00000030
        /*0158*/ 	.short	0x0100
        /*015a*/ 	.byte	0x08
	.zero		1


	//   ....[13]....
        /*015c*/ 	.word	0x00000320
        /*0160*/ 	.word	0x000000ff
        /*0164*/ 	.word	0x000000a8
        /*0168*/ 	.short	0x0100
        /*016a*/ 	.byte	0x08
	.zero		1


	//   ....[14]....
        /*016c*/ 	.word	0x00000330
        /*0170*/ 	.word	0x000000ff
        /*0174*/ 	.word	0x00000038
        /*0178*/ 	.short	0x0100
        /*017a*/ 	.byte	0x08
	.zero		1


	//   ....[15]....
        /*017c*/ 	.word	0x00000340
        /*0180*/ 	.word	0x000000ff
        /*0184*/ 	.word	0x000000b0
        /*0188*/ 	.short	0x0100
        /*018a*/ 	.byte	0x08
	.zero		1


	//   ....[16]....
        /*018c*/ 	.word	0x00000350
        /*0190*/ 	.word	0x000000ff
        /*0194*/ 	.word	0x00000040
        /*0198*/ 	.short	0x0100
        /*019a*/ 	.byte	0x08
	.zero		1


	//   ....[17]....
        /*019c*/ 	.word	0x00000360
        /*01a0*/ 	.word	0x000000ff
        /*01a4*/ 	.word	0x000000b8
        /*01a8*/ 	.short	0x0100
        /*01aa*/ 	.byte	0x08
	.zero		1


	//   ....[18]....
        /*01ac*/ 	.word	0x00000370
        /*01b0*/ 	.word	0x000000ff
        /*01b4*/ 	.word	0x00000048
        /*01b8*/ 	.short	0x0100
        /*01ba*/ 	.byte	0x08
	.zero		1


	//   ....[19]....
        /*01bc*/ 	.word	0x00000380
        /*01c0*/ 	.word	0x000000ff
        /*01c4*/ 	.word	0x000000c0
        /*01c8*/ 	.short	0x0100
        /*01ca*/ 	.byte	0x08
	.zero		1


	//   ....[20]....
        /*01cc*/ 	.word	0x00000390
        /*01d0*/ 	.word	0x000000ff
        /*01d4*/ 	.word	0x00000050
        /*01d8*/ 	.short	0x0100
        /*01da*/ 	.byte	0x08
	.zero		1


	//   ....[21]....
        /*01dc*/ 	.word	0x000003a0
        /*01e0*/ 	.word	0x000000ff
        /*01e4*/ 	.word	0x000000c8
        /*01e8*/ 	.short	0x0100
        /*01ea*/ 	.byte	0x08
	.zero		1


	//   ....[22]....
        /*01ec*/ 	.word	0x000003b0
        /*01f0*/ 	.word	0x000000ff
        /*01f4*/ 	.word	0x00000058
        /*01f8*/ 	.short	0x0100
        /*01fa*/ 	.byte	0x08
	.zero		1


	//   ....[23]....
        /*01fc*/ 	.word	0x000003c0
        /*0200*/ 	.word	0x000000ff
        /*0204*/ 	.word	0x000000d0
        /*0208*/ 	.short	0x0100
        /*020a*/ 	.byte	0x08
	.zero		1


	//   ....[24]....
        /*020c*/ 	.word	0x000003d0
        /*0210*/ 	.word	0x000000ff
        /*0214*/ 	.word	0x00000060
        /*0218*/ 	.short	0x0100
        /*021a*/ 	.byte	0x08
	.zero		1


	//   ....[25]....
        /*021c*/ 	.word	0x000003e0
        /*0220*/ 	.word	0x000000ff
        /*0224*/ 	.word	0x000000d8
        /*0228*/ 	.short	0x0100
        /*022a*/ 	.byte	0x08
	.zero		1


	//   ....[26]....
        /*022c*/ 	.word	0x000003f0
        /*0230*/ 	.word	0x000000ff
        /*0234*/ 	.word	0x00000068
        /*0238*/ 	.short	0x0100
        /*023a*/ 	.byte	0x08
	.zero		1


	//   ....[27]....
        /*023c*/ 	.word	0x00000400
        /*0240*/ 	.word	0x000000ff
        /*0244*/ 	.word	0x000000e0
        /*0248*/ 	.short	0x0100
        /*024a*/ 	.byte	0x08
	.zero		1


	//   ....[28]....
        /*024c*/ 	.word	0x00000410
        /*0250*/ 	.word	0x000000ff
        /*0254*/ 	.word	0x00000070
        /*0258*/ 	.short	0x0100
        /*025a*/ 	.byte	0x08
	.zero		1


	//   ....[29]....
        /*025c*/ 	.word	0x00000420
        /*0260*/ 	.word	0x000000ff
        /*0264*/ 	.word	0x000000e8
        /*0268*/ 	.short	0x0100
        /*026a*/ 	.byte	0x08
	.zero		1


	//   ....[30]....
        /*026c*/ 	.word	0x00000890
        /*0270*/ 	.word	0x000000ff
        /*0274*/ 	.word	0x00000100
        /*0278*/ 	.short	0x0100
        /*027a*/ 	.byte	0x06
	.zero		1


	//   ....[31]....
        /*027c*/ 	.word	0x00000920
        /*0280*/ 	.word	0x000000ff
        /*0284*/ 	.word	0x00000108
        /*0288*/ 	.short	0x0100
        /*028a*/ 	.byte	0x06
	.zero		1


	//   ....[32]....
        /*028c*/ 	.word	0x00001870
        /*0290*/ 	.word	0x00000003
        /*0294*/ 	.word	0x00000000
        /*0298*/ 	.short	0x010a
        /*029a*/ 	.byte	0x3f
	.zero		1


	//   ....[33]....
        /*029c*/ 	.word	0x000018d0
        /*02a0*/ 	.word	0x00000003
        /*02a4*/ 	.word	0x00000000
        /*02a8*/ 	.short	0x010a
        /*02aa*/ 	.byte	0x3f
	.zero		1


	//   ....[34]....
        /*02ac*/ 	.word	0x00002030
        /*02b0*/ 	.word	0x00000005
        /*02b4*/ 	.word	0x00000000
        /*02b8*/ 	.short	0x010a
        /*02ba*/ 	.byte	0x3f
	.zero		1


	//   ....[35]....
        /*02bc*/ 	.word	0x00002070
        /*02c0*/ 	.word	0x00000005
        /*02c4*/ 	.word	0x00000000
        /*02c8*/ 	.short	0x010a
        /*02ca*/ 	.byte	0x3f
	.zero		1


	//   ....[36]....
        /*02cc*/ 	.word	0x00002670
        /*02d0*/ 	.word	0x00000005
        /*02d4*/ 	.word	0x00000000
        /*02d8*/ 	.short	0x0101
        /*02da*/ 	.byte	0x3f
	.zero		1


	//   ....[37]....
        /*02dc*/ 	.word	0x00002860
        /*02e0*/ 	.word	0x00000003
        /*02e4*/ 	.word	0x00000000
        /*02e8*/ 	.short	0x0101
        /*02ea*/ 	.byte	0x3f
	.zero		1


	//   ....[38]....
        /*02ec*/ 	.word	0x000068b0
        /*02f0*/ 	.word	0x00000017
        /*02f4*/ 	.word	0x00000078
        /*02f8*/ 	.short	0x010a
        /*02fa*/ 	.byte	0x3f
	.zero		1


	//   ....[39]....
        /*02fc*/ 	.word	0x00006c30
        /*0300*/ 	.word	0x00000006
        /*0304*/ 	.word	0x00000108
        /*0308*/ 	.short	0x0101
        /*030a*/ 	.byte	0x3f
	.zero		1


	//   ....[40]....
        /*030c*/ 	.word	0x00007380
        /*0310*/ 	.word	0x00000007
        /*0314*/ 	.word	0x00000000
        /*0318*/ 	.short	0x010a
        /*031a*/ 	.byte	0x3f
	.zero		1


	//   ....[41]....
        /*031c*/ 	.word	0x00007400
        /*0320*/ 	.word	0x00000006
        /*0324*/ 	.word	0x00000000
        /*0328*/ 	.short	0x010a
        /*032a*/ 	.byte	0x3f
	.zero		1


	//   ....[42]....
        /*032c*/ 	.word	0x00007490
        /*0330*/ 	.word	0x00000007
        /*0334*/ 	.word	0x00000000
        /*0338*/ 	.short	0x010a
        /*033a*/ 	.byte	0x3f
	.zero		1


	//   ....[43]....
        /*033c*/ 	.word	0x00007520
        /*0340*/ 	.word	0x00000006
        /*0344*/ 	.word	0x00000000
        /*0348*/ 	.short	0x010a
        /*034a*/ 	.byte	0x3f
	.zero		1


	//   ....[44]....
        /*034c*/ 	.word	0x000075b0
        /*0350*/ 	.word	0x00000007
        /*0354*/ 	.word	0x00000000
        /*0358*/ 	.short	0x010a
        /*035a*/ 	.byte	0x3f
	.zero		1


	//   ....[45]....
        /*035c*/ 	.word	0x00007640
        /*0360*/ 	.word	0x00000006
        /*0364*/ 	.word	0x00000000
        /*0368*/ 	.short	0x010a
        /*036a*/ 	.byte	0x3f
	.zero		1


	//   ....[46]....
        /*036c*/ 	.word	0x000076d0
        /*0370*/ 	.word	0x00000007
        /*0374*/ 	.word	0x00000000
        /*0378*/ 	.short	0x010a
        /*037a*/ 	.byte	0x3f
	.zero		1


	//   ....[47]....
        /*037c*/ 	.word	0x00007760
        /*0380*/ 	.word	0x00000006
        /*0384*/ 	.word	0x00000000
        /*0388*/ 	.short	0x010a
        /*038a*/ 	.byte	0x3f
	.zero		1


	//   ....[48]....
        /*038c*/ 	.word	0x000077f0
        /*0390*/ 	.word	0x00000007
        /*0394*/ 	.word	0x00000000
        /*0398*/ 	.short	0x010a
        /*039a*/ 	.byte	0x3f
	.zero		1


	//   ....[49]....
        /*039c*/ 	.word	0x00007880
        /*03a0*/ 	.word	0x00000006
        /*03a4*/ 	.word	0x00000000
        /*03a8*/ 	.short	0x010a
        /*03aa*/ 	.byte	0x3f
	.zero		1


	//   ....[50]....
        /*03ac*/ 	.word	0x00007910
        /*03b0*/ 	.word	0x00000007
        /*03b4*/ 	.word	0x00000000
        /*03b8*/ 	.short	0x010a
        /*03ba*/ 	.byte	0x3f
	.zero		1


	//   ....[51]....
        /*03bc*/ 	.word	0x000079a0
        /*03c0*/ 	.word	0x00000006
        /*03c4*/ 	.word	0x00000000
        /*03c8*/ 	.short	0x010a
        /*03ca*/ 	.byte	0x3f
	.zero		1


	//   ....[52]....
        /*03cc*/ 	.word	0x00007a30
        /*03d0*/ 	.word	0x00000007
        /*03d4*/ 	.word	0x00000000
        /*03d8*/ 	.short	0x010a
        /*03da*/ 	.byte	0x3f
	.zero		1


	//   ....[53]....
        /*03dc*/ 	.word	0x00007ac0
        /*03e0*/ 	.word	0x00000006
        /*03e4*/ 	.word	0x00000000
        /*03e8*/ 	.short	0x010a
        /*03ea*/ 	.byte	0x3f
	.zero		1


	//   ....[54]....
        /*03ec*/ 	.word	0x00007b50
        /*03f0*/ 	.word	0x00000005
        /*03f4*/ 	.word	0x00000000
        /*03f8*/ 	.short	0x010a
        /*03fa*/ 	.byte	0x3f
	.zero		1


	//   ....[55]....
        /*03fc*/ 	.word	0x00007bb0
        /*0400*/ 	.word	0x00000003
        /*0404*/ 	.word	0x00000000
        /*0408*/ 	.short	0x010a
        /*040a*/ 	.byte	0x3f
	.zero		1


	//   ....[56]....
        /*040c*/ 	.word	0x00007c00
        /*0410*/ 	.word	0x00000005
        /*0414*/ 	.word	0x00000000
        /*0418*/ 	.short	0x010a
        /*041a*/ 	.byte	0x3f
	.zero		1


	//   ....[57]....
        /*041c*/ 	.word	0x00007cd0
        /*0420*/ 	.word	0x00000017
        /*0424*/ 	.word	0x00000078
        /*0428*/ 	.short	0x010a
        /*042a*/ 	.byte	0x3f
	.zero		1


	//   ....[58]....
        /*042c*/ 	.word	0x00007da0
        /*0430*/ 	.word	0x00000007
        /*0434*/ 	.word	0x00000000
        /*0438*/ 	.short	0x010a
        /*043a*/ 	.byte	0x3f
	.zero		1


	//   ....[59]....
        /*043c*/ 	.word	0x00007df0
        /*0440*/ 	.word	0x00000006
        /*0444*/ 	.word	0x00000000
        /*0448*/ 	.short	0x010a
        /*044a*/ 	.byte	0x3f
	.zero		1


	//   ....[60]....
        /*044c*/ 	.word	0x00007e40
        /*0450*/ 	.word	0x00000007
        /*0454*/ 	.word	0x00000000
        /*0458*/ 	.short	0x010a
        /*045a*/ 	.byte	0x3f
	.zero		1


	//   ....[61]....
        /*045c*/ 	.word	0x00007e90
        /*0460*/ 	.word	0x00000006
        /*0464*/ 	.word	0x00000000
        /*0468*/ 	.short	0x010a
        /*046a*/ 	.byte	0x3f
	.zero		1


	//   ....[62]....
        /*046c*/ 	.word	0x00007ee0
        /*0470*/ 	.word	0x00000007
        /*0474*/ 	.word	0x00000000
        /*0478*/ 	.short	0x010a
        /*047a*/ 	.byte	0x3f
	.zero		1


	//   ....[63]....
        /*047c*/ 	.word	0x00007f30
        /*0480*/ 	.word	0x00000006
        /*0484*/ 	.word	0x00000000
        /*0488*/ 	.short	0x010a
        /*048a*/ 	.byte	0x3f
	.zero		1


	//   ....[64]....
        /*048c*/ 	.word	0x00007f80
        /*0490*/ 	.word	0x00000007
        /*0494*/ 	.word	0x00000000
        /*0498*/ 	.short	0x010a
        /*049a*/ 	.byte	0x3f
	.zero		1


	//   ....[65]....
        /*049c*/ 	.word	0x00007fd0
        /*04a0*/ 	.word	0x00000006
        /*04a4*/ 	.word	0x00000000
        /*04a8*/ 	.short	0x010a
        /*04aa*/ 	.byte	0x3f
	.zero		1


	//   ....[66]....
        /*04ac*/ 	.word	0x00008020
        /*04b0*/ 	.word	0x00000007
        /*04b4*/ 	.word	0x00000000
        /*04b8*/ 	.short	0x010a
        /*04ba*/ 	.byte	0x3f
	.zero		1


	//   ....[67]....
        /*04bc*/ 	.word	0x00008070
        /*04c0*/ 	.word	0x00000006
        /*04c4*/ 	.word	0x00000000
        /*04c8*/ 	.short	0x010a
        /*04ca*/ 	.byte	0x3f
	.zero		1


	//   ....[68]....
        /*04cc*/ 	.word	0x000080c0
        /*04d0*/ 	.word	0x00000007
        /*04d4*/ 	.word	0x00000000
        /*04d8*/ 	.short	0x010a
        /*04da*/ 	.byte	0x3f
	.zero		1


	//   ....[69]....
        /*04dc*/ 	.word	0x00008110
        /*04e0*/ 	.word	0x00000006
        /*04e4*/ 	.word	0x00000000
        /*04e8*/ 	.short	0x010a
        /*04ea*/ 	.byte	0x3f
	.zero		1


	//   ....[70]....
        /*04ec*/ 	.word	0x00008160
        /*04f0*/ 	.word	0x00000007
        /*04f4*/ 	.word	0x00000000
        /*04f8*/ 	.short	0x010a
        /*04fa*/ 	.byte	0x3f
	.zero		1


	//   ....[71]....
        /*04fc*/ 	.word	0x000081b0
        /*0500*/ 	.word	0x00000006
        /*0504*/ 	.word	0x00000000
        /*0508*/ 	.short	0x010a
        /*050a*/ 	.byte	0x3f
	.zero		1


	//----- nvinfo : EIATTR_NUM_MBARRIERS
	.align		4
.L_35:
        /*050c*/ 	.byte	0x03, 0x38
        /*050e*/ 	.short	0x0020


	//----- nvinfo : EIATTR_EXIT_INSTR_OFFSETS
	.align		4
        /*0510*/ 	.byte	0x04, 0x1c
        /*0512*/ 	.short	(.L_37 - .L_36)


	//   ....[0]....
.L_36:
        /*0514*/ 	.word	0x00000b60


	//   ....[1]....
        /*0518*/ 	.word	0x00001370


	//   ....[2]....
        /*051c*/ 	.word	0x00006030


	//   ....[3]....
        /*0520*/ 	.word	0x00006590


	//   ....[4]....
        /*0524*/ 	.word	0x00007ba0


	//----- nvinfo : EIATTR_MAX_THREADS
	.align		4
.L_37:
        /*0528*/ 	.byte	0x04, 0x05
        /*052a*/ 	.short	(.L_39 - .L_38)
.L_38:
        /*052c*/ 	.word	0x00000180
        /*0530*/ 	.word	0x00000001
        /*0534*/ 	.word	0x00000001


	//----- nvinfo : EIATTR_CRS_STACK_SIZE
	.align		4
.L_39:
        /*0538*/ 	.byte	0x04, 0x1e
        /*053a*/ 	.short	(.L_41 - .L_40)
.L_40:
        /*053c*/ 	.word	0x00000000


	//----- nvinfo : EIATTR_CBANK_PARAM_SIZE
	.align		4
.L_41:
        /*0540*/ 	.byte	0x03, 0x19
        /*0542*/ 	.short	0x0470


	//----- nvinfo : EIATTR_PARAM_CBANK
	.align		4
        /*0544*/ 	.byte	0x04, 0x0a
        /*0546*/ 	.short	(.L_43 - .L_42)
	.align		4
.L_42:
        /*0548*/ 	.word	index@(.nv.constant0._ZN7cutlass13device_kernelINS_4gemm6kernel13GemmUniversalIN4cute5tupleIJiiiiEEENS1_10collective13CollectiveMmaINS1_34MainloopSm90TmaGmmaWarpSpecializedILi15ENS5_IJNS4_1CILi2EEENSA_ILi1EEESC_EEENS1_35KernelTmaWarpSpecializedCooperativeEEENS5_IJNSA_ILi128EEENSA_ILi112EEENSA_ILi64EEEEEEaNS5_IJlSC_lEEEaSK_NS4_8TiledMMAINS4_8MMA_AtomIJNS4_4SM904GMMA26MMA_64x16x32_S32S8S8_SS_TNEEEENS4_6LayoutISD_NS5_IJSC_NSA_ILi0EEESS_EEEEENS5_IJNS4_10UnderscoreESV_SV_EEEEENS4_13SM90_TMA_LOADENS4_14ComposedLayoutINS4_7SwizzleILi2ELi4ELi3EEENS4_18smem_ptr_flag_bitsILi8EEENSR_INS5_IJNSA_ILi8EEESI_EEENS5_IJSI_SC_EEEEEEEvNS4_8identityENS4_23SM90_TMA_LOAD_MULTICASTES18_vS19_EENS_8epilogue10collective6detail29Sm90TmaWarpSpecializedAdapterINS1D_15DefaultEpilogueIaSK_SK_NS1C_6thread17LinearCombinationIaLi1EiiLNS1H_9ScaleType4KindE0ELNS_15FloatRoundStyleE2EaEENS1_15EpilogueDefaultEEEEEvvEEEEvNT_6ParamsE)
        /*054c*/ 	.short	0x0210
        /*054e*/ 	.short	0x0470


	//----- nvinfo : EIATTR_SW_WAR
	.align		4
.L_43:
        /*0550*/ 	.byte	0x04, 0x36
        /*0552*/ 	.short	(.L_45 - .L_44)
.L_44:
        /*0554*/ 	.word	0x00000008
.L_45:


//--------------------- .nv.callgraph             --------------------------
	.section	.nv.callgraph,"",@"SHT_CUDA_CALLGRAPH"
	.align	4
	.sectionentsize	8
	.align		4
        /*0000*/ 	.word	0x00000000
	.align		4
        /*0004*/ 	.word	0xffffffff
	.align		4
        /*0008*/ 	.word	index@(_ZN7cutlass13device_kernelINS_4gemm6kernel13GemmUniversalIN4cute5tupleIJiiiiEEENS1_10collective13CollectiveMmaINS1_34MainloopSm90TmaGmmaWarpSpecializedILi15ENS5_IJNS4_1CILi2EEENSA_ILi1EEESC_EEENS1_35KernelTmaWarpSpecializedCooperativeEEENS5_IJNSA_ILi128EEENSA_ILi112EEENSA_ILi64EEEEEEaNS5_IJlSC_lEEEaSK_NS4_8TiledMMAINS4_8MMA_AtomIJNS4_4SM904GMMA26MMA_64x16x32_S32S8S8_SS_TNEEEENS4_6LayoutISD_NS5_IJSC_NSA_ILi0EEESS_EEEEENS5_IJNS4_10UnderscoreESV_SV_EEEEENS4_13SM90_TMA_LOADENS4_14ComposedLayoutINS4_7SwizzleILi2ELi4ELi3EEENS4_18smem_ptr_flag_bitsILi8EEENSR_INS5_IJNSA_ILi8EEESI_EEENS5_IJSI_SC_EEEEEEEvNS4_8identityENS4_23SM90_TMA_LOAD_MULTICASTES18_vS19_EENS_8epilogue10collective6detail29Sm90TmaWarpSpecializedAdapterINS1D_15DefaultEpilogueIaSK_SK_NS1C_6thread17LinearCombinationIaLi1EiiLNS1H_9ScaleType4KindE0ELNS_15FloatRoundStyleE2EaEENS1_15EpilogueDefaultEEEEEvvEEEEvNT_6ParamsE)
	.align		4
        /*000c*/ 	.word	index@(__assertfail)
	.align		4
        /*0010*/ 	.word	0x00000000
	.align		4
        /*0014*/ 	.word	0xfffffffe
	.align		4
        /*0018*/ 	.word	0x00000000
	.align		4
        /*001c*/ 	.word	0xfffffffd
	.align		4
        /*0020*/ 	.word	0x00000000
	.align		4
        /*0024*/ 	.word	0xfffffffc


//--------------------- .nv.constant4             --------------------------
	.section	.nv.constant4,"a",@progbits
	.align	8
	.align		8
.nv.constant4:
        /*0000*/ 	.dword	__assertfail
	.align		8
        /*0008*/ 	.dword	__unnamed_1
	.align		8
        /*0010*/ 	.dword	_ZN39_INTERNAL_d280cd3b_4_k_cu_9e4592c1_61164cuda3std3__45__cpo5beginE
	.align		8
        /*0018*/ 	.dword	_ZN39_INTERNAL_d280cd3b_4_k_cu_9e4592c1_61164cuda3std3__45__cpo3endE
	.align		8
        /*0020*/ 	.dword	_ZN39_INTERNAL_d280cd3b_4_k_cu_9e4592c1_61164cuda3std3__45__cpo6cbeginE
	.align		8
        /*0028*/ 	.dword	_ZN39_INTERNAL_d280cd3b_4_k_cu_9e4592c1_61164cuda3std3__45__cpo4cendE
	.align		8
        /*0030*/ 	.dword	_ZN39_INTERNAL_d280cd3b_4_k_cu_9e4592c1_61164cuda3std3__441_GLOBAL__N__d280cd3b_4_k_cu_9e4592c1_61166ignoreE
	.align		8
        /*0038*/ 	.dword	_ZN39_INTERNAL_d280cd3b_4_k_cu_9e4592c1_61164cuda3std3__419piecewise_constructE
	.align		8
        /*0040*/ 	.dword	_ZN39_INTERNAL_d280cd3b_4_k_cu_9e4592c1_61164cuda3std3__48in_placeE
	.align		8
        /*0048*/ 	.dword	_ZN39_INTERNAL_d280cd3b_4_k_cu_9e4592c1_61164cuda3std6ranges3__45__cpo4swapE
	.align		8
        /*0050*/ 	.dword	_ZN39_INTERNAL_d280cd3b_4_k_cu_9e4592c1_61164cuda3std6ranges3__45__cpo9iter_moveE
	.align		8
        /*0058*/ 	.dword	_ZN39_INTERNAL_d280cd3b_4_k_cu_9e4592c1_61164cute7productE
	.align		8
        /*0060*/ 	.dword	_ZN39_INTERNAL_d280cd3b_4_k_cu_9e4592c1_61164cute1_E
	.align		8
        /*0068*/ 	.dword	$str$22
	.align		8
        /*0070*/ 	.dword	$str$23


//--------------------- .text._ZN7cutlass13device_kernelINS_4gemm6kernel13GemmUniversalIN4cute5tupleIJiiiiEEENS1_10collective13CollectiveMmaINS1_34MainloopSm90TmaGmmaWarpSpecializedILi15ENS5_IJNS4_1CILi2EEENSA_ILi1EEESC_EEENS1_35KernelTmaWarpSpecializedCooperativeEEENS5_IJNSA_ILi128EEENSA_ILi112EEENSA_ILi64EEEEEEaNS5_IJlSC_lEEEaSK_NS4_8TiledMMAINS4_8MMA_AtomIJNS4_4SM904GMMA26MMA_64x16x32_S32S8S8_SS_TNEEEENS4_6LayoutISD_NS5_IJSC_NSA_ILi0EEESS_EEEEENS5_IJNS4_10UnderscoreESV_SV_EEEEENS4_13SM90_TMA_LOADENS4_14ComposedLayoutINS4_7SwizzleILi2ELi4ELi3EEENS4_18smem_ptr_flag_bitsILi8EEENSR_INS5_IJNSA_ILi8EEESI_EEENS5_IJSI_SC_EEEEEEEvNS4_8identityENS4_23SM90_TMA_LOAD_MULTICASTES18_vS19_EENS_8epilogue10collective6detail29Sm90TmaWarpSpecializedAdapterINS1D_15DefaultEpilogueIaSK_SK_NS1C_6thread17LinearCombinationIaLi1EiiLNS1H_9ScaleType4KindE0ELNS_15FloatRoundStyleE2EaEENS1_15EpilogueDefaultEEEEEvvEEEEvNT_6ParamsE --------------------------
	.section	.text._ZN7cutlass13device_kernelINS_4gemm6kernel13GemmUniversalIN4cute5tupleIJiiiiEEENS1_10collective13CollectiveMmaINS1_34MainloopSm90TmaGmmaWarpSpecializedILi15ENS5_IJNS4_1CILi2EEENSA_ILi1EEESC_EEENS1_35KernelTmaWarpSpecializedCooperativeEEENS5_IJNSA_ILi128EEENSA_ILi112EEENSA_ILi64EEEEEEaNS5_IJlSC_lEEEaSK_NS4_8TiledMMAINS4_8MMA_AtomIJNS4_4SM904GMMA26MMA_64x16x32_S32S8S8_SS_TNEEEENS4_6LayoutISD_NS5_IJSC_NSA_ILi0EEESS_EEEEENS5_IJNS4_10UnderscoreESV_SV_EEEEENS4_13SM90_TMA_LOADENS4_14ComposedLayoutINS4_7SwizzleILi2ELi4ELi3EEENS4_18smem_ptr_flag_bitsILi8EEENSR_INS5_IJNSA_ILi8EEESI_EEENS5_IJSI_SC_EEEEEEEvNS4_8identityENS4_23SM90_TMA_LOAD_MULTICASTES18_vS19_EENS_8epilogue10collective6detail29Sm90TmaWarpSpecializedAdapterINS1D_15DefaultEpilogueIaSK_SK_NS1C_6thread17LinearCombinationIaLi1EiiLNS1H_9ScaleType4KindE0ELNS_15FloatRoundStyleE2EaEENS1_15EpilogueDefaultEEEEEvvEEEEvNT_6ParamsE,"ax",@progbits
	.align	128
.text._ZN7cutlass13device_kernelINS_4gemm6kernel13GemmUniversalIN4cute5tupleIJiiiiEEENS1_10collective13CollectiveMmaINS1_34MainloopSm90TmaGmmaWarpSpecializedILi15ENS5_IJNS4_1CILi2EEENSA_ILi1EEESC_EEENS1_35KernelTmaWarpSpecializedCooperativeEEENS5_IJNSA_ILi128EEENSA_ILi112EEENSA_ILi64EEEEEEaNS5_IJlSC_lEEEaSK_NS4_8TiledMMAINS4_8MMA_AtomIJNS4_4SM904GMMA26MMA_64x16x32_S32S8S8_SS_TNEEEENS4_6LayoutISD_NS5_IJSC_NSA_ILi0EEESS_EEEEENS5_IJNS4_10UnderscoreESV_SV_EEEEENS4_13SM90_TMA_LOADENS4_14ComposedLayoutINS4_7SwizzleILi2ELi4ELi3EEENS4_18smem_ptr_flag_bitsILi8EEENSR_INS5_IJNSA_ILi8EEESI_EEENS5_IJSI_SC_EEEEEEEvNS4_8identityENS4_23SM90_TMA_LOAD_MULTICASTES18_vS19_EENS_8epilogue10collective6detail29Sm90TmaWarpSpecializedAdapterINS1D_15DefaultEpilogueIaSK_SK_NS1C_6thread17LinearCombinationIaLi1EiiLNS1H_9ScaleType4KindE0ELNS_15FloatRoundStyleE2EaEENS1_15EpilogueDefaultEEEEEvvEEEEvNT_6ParamsE:
        .type           _ZN7cutlass13device_kernelINS_4gemm6kernel13GemmUniversalIN4cute5tupleIJiiiiEEENS1_10collective13CollectiveMmaINS1_34MainloopSm90TmaGmmaWarpSpecializedILi15ENS5_IJNS4_1CILi2EEENSA_ILi1EEESC_EEENS1_35KernelTmaWarpSpecializedCooperativeEEENS5_IJNSA_ILi128EEENSA_ILi112EEENSA_ILi64EEEEEEaNS5_IJlSC_lEEEaSK_NS4_8TiledMMAINS4_8MMA_AtomIJNS4_4SM904GMMA26MMA_64x16x32_S32S8S8_SS_TNEEEENS4_6LayoutISD_NS5_IJSC_NSA_ILi0EEESS_EEEEENS5_IJNS4_10UnderscoreESV_SV_EEEEENS4_13SM90_TMA_LOADENS4_14ComposedLayoutINS4_7SwizzleILi2ELi4ELi3EEENS4_18smem_ptr_flag_bitsILi8EEENSR_INS5_IJNSA_ILi8EEESI_EEENS5_IJSI_SC_EEEEEEEvNS4_8identityENS4_23SM90_TMA_LOAD_MULTICASTES18_vS19_EENS_8epilogue10collective6detail29Sm90TmaWarpSpecializedAdapterINS1D_15DefaultEpilogueIaSK_SK_NS1C_6thread17LinearCombinationIaLi1EiiLNS1H_9ScaleType4KindE0ELNS_15FloatRoundStyleE2EaEENS1_15EpilogueDefaultEEEEEvvEEEEvNT_6ParamsE,@function
        .size           _ZN7cutlass13device_kernelINS_4gemm6kernel13GemmUniversalIN4cute5tupleIJiiiiEEENS1_10collective13CollectiveMmaINS1_34MainloopSm90TmaGmmaWarpSpecializedILi15ENS5_IJNS4_1CILi2EEENSA_ILi1EEESC_EEENS1_35KernelTmaWarpSpecializedCooperativeEEENS5_IJNSA_ILi128EEENSA_ILi112EEENSA_ILi64EEEEEEaNS5_IJlSC_lEEEaSK_NS4_8TiledMMAINS4_8MMA_AtomIJNS4_4SM904GMMA26MMA_64x16x32_S32S8S8_SS_TNEEEENS4_6LayoutISD_NS5_IJSC_NSA_ILi0EEESS_EEEEENS5_IJNS4_10UnderscoreESV_SV_EEEEENS4_13SM90_TMA_LOADENS4_14ComposedLayoutINS4_7SwizzleILi2ELi4ELi3EEENS4_18smem_ptr_flag_bitsILi8EEENSR_INS5_IJNSA_ILi8EEESI_EEENS5_IJSI_SC_EEEEEEEvNS4_8identityENS4_23SM90_TMA_LOAD_MULTICASTES18_vS19_EENS_8epilogue10collective6detail29Sm90TmaWarpSpecializedAdapterINS1D_15DefaultEpilogueIaSK_SK_NS1C_6thread17LinearCombinationIaLi1EiiLNS1H_9ScaleType4KindE0ELNS_15FloatRoundStyleE2EaEENS1_15EpilogueDefaultEEEEEvvEEEEvNT_6ParamsE,(.L_x_208 - _ZN7cutlass13device_kernelINS_4gemm6kernel13GemmUniversalIN4cute5tupleIJiiiiEEENS1_10collective13CollectiveMmaINS1_34MainloopSm90TmaGmmaWarpSpecializedILi15ENS5_IJNS4_1CILi2EEENSA_ILi1EEESC_EEENS1_35KernelTmaWarpSpecializedCooperativeEEENS5_IJNSA_ILi128EEENSA_ILi112EEENSA_ILi64EEEEEEaNS5_IJlSC_lEEEaSK_NS4_8TiledMMAINS4_8MMA_AtomIJNS4_4SM904GMMA26MMA_64x16x32_S32S8S8_SS_TNEEEENS4_6LayoutISD_NS5_IJSC_NSA_ILi0EEESS_EEEEENS5_IJNS4_10UnderscoreESV_SV_EEEEENS4_13SM90_TMA_LOADENS4_14ComposedLayoutINS4_7SwizzleILi2ELi4ELi3EEENS4_18smem_ptr_flag_bitsILi8EEENSR_INS5_IJNSA_ILi8EEESI_EEENS5_IJSI_SC_EEEEEEEvNS4_8identityENS4_23SM90_TMA_LOAD_MULTICASTES18_vS19_EENS_8epilogue10collective6detail29Sm90TmaWarpSpecializedAdapterINS1D_15DefaultEpilogueIaSK_SK_NS1C_6thread17LinearCombinationIaLi1EiiLNS1H_9ScaleType4KindE0ELNS_15FloatRoundStyleE2EaEENS1_15EpilogueDefaultEEEEEvvEEEEvNT_6ParamsE)
        .other          _ZN7cutlass13device_kernelINS_4gemm6kernel13GemmUniversalIN4cute5tupleIJiiiiEEENS1_10collective13CollectiveMmaINS1_34MainloopSm90TmaGmmaWarpSpecializedILi15ENS5_IJNS4_1CILi2EEENSA_ILi1EEESC_EEENS1_35KernelTmaWarpSpecializedCooperativeEEENS5_IJNSA_ILi128EEENSA_ILi112EEENSA_ILi64EEEEEEaNS5_IJlSC_lEEEaSK_NS4_8TiledMMAINS4_8MMA_AtomIJNS4_4SM904GMMA26MMA_64x16x32_S32S8S8_SS_TNEEEENS4_6LayoutISD_NS5_IJSC_NSA_ILi0EEESS_EEEEENS5_IJNS4_10UnderscoreESV_SV_EEEEENS4_13SM90_TMA_LOADENS4_14ComposedLayoutINS4_7SwizzleILi2ELi4ELi3EEENS4_18smem_ptr_flag_bitsILi8EEENSR_INS5_IJNSA_ILi8EEESI_EEENS5_IJSI_SC_EEEEEEEvNS4_8identityENS4_23SM90_TMA_LOAD_MULTICASTES18_vS19_EENS_8epilogue10collective6detail29Sm90TmaWarpSpecializedAdapterINS1D_15DefaultEpilogueIaSK_SK_NS1C_6thread17LinearCombinationIaLi1EiiLNS1H_9ScaleType4KindE0ELNS_15FloatRoundStyleE2EaEENS1_15EpilogueDefaultEEEEEvvEEEEvNT_6ParamsE,@"STO_CUDA_ENTRY STV_DEFAULT"
_ZN7cutlass13device_kernelINS_4gemm6kernel13GemmUniversalIN4cute5tupleIJiiiiEEENS1_10collective13CollectiveMmaINS1_34MainloopSm90TmaGmmaWarpSpecializedILi15ENS5_IJNS4_1CILi2EEENSA_ILi1EEESC_EEENS1_35KernelTmaWarpSpecializedCooperativeEEENS5_IJNSA_ILi128EEENSA_ILi112EEENSA_ILi64EEEEEEaNS5_IJlSC_lEEEaSK_NS4_8TiledMMAINS4_8MMA_AtomIJNS4_4SM904GMMA26MMA_64x16x32_S32S8S8_SS_TNEEEENS4_6LayoutISD_NS5_IJSC_NSA_ILi0EEESS_EEEEENS5_IJNS4_10UnderscoreESV_SV_EEEEENS4_13SM90_TMA_LOADENS4_14ComposedLayoutINS4_7SwizzleILi2ELi4ELi3EEENS4_18smem_ptr_flag_bitsILi8EEENSR_INS5_IJNSA_ILi8EEESI_EEENS5_IJSI_SC_EEEEEEEvNS4_8identityENS4_23SM90_TMA_LOAD_MULTICASTES18_vS19_EENS_8epilogue10collective6detail29Sm90TmaWarpSpecializedAdapterINS1D_15DefaultEpilogueIaSK_SK_NS1C_6thread17LinearCombinationIaLi1EiiLNS1H_9ScaleType4KindE0ELNS_15FloatRoundStyleE2EaEENS1_15EpilogueDefaultEEEEEvvEEEEvNT_6ParamsE:
[----:B------:R-:W0:Y:S01]  /*0000*/  LDC R1, c[0x0][0x28] ;  /* 0x00000a00ff017b82 */ /* 0x000e220000000800 */
[----:B------:R-:W1:Y:S01]  /*0010*/  S2R R85, SR_TID.X ;  /* 0x0000000000557919 */ /* 0x000e620000002100 */
[----:B------:R-:W-:Y:S01]  /*0020*/  ELECT P0, URZ, PT ;  /* 0x00000000003f782f */ /* 0x000fe20003800000 */
[----:B------:R-:W-:Y:S01]  /*0030*/  BSSY B0, `(.L_x_0) ;  /* 0x000000f000007945 */ /* 0x000fe20003800000 */
[--C-:B-1----:R-:W-:Y:S02]  /*0040*/  SHF.R.U32.HI R0, RZ, 0x5, R85.reuse ;  /* 0x00000005ff007819 */ /* 0x102fe40000011655 */
[----:B------:R-:W-:-:S03]  /*0050*/  SHF.R.U32.HI R7, RZ, 0x7, R85 ;  /* 0x00000007ff077819 */ /* 0x000fc60000011655 */
[----:B------:R-:W1:Y:S04]  /*0060*/  SHFL.IDX PT, R3, R0, RZ, 0x1f ;  /* 0x00001fff00037589 */ /* 0x000e6800000e0000 */
[----:B------:R2:W3:Y:S01]  /*0070*/  SHFL.IDX PT, R2, R7, RZ, 0x1f ;  /* 0x00001fff07027589 */ /* 0x0004e200000e0000 */
[----:B-1----:R-:W-:-:S13]  /*0080*/  ISETP.NE.OR P0, PT, R3, RZ, !P0 ;  /* 0x000000ff0300720c */ /* 0x002fda0004705670 */
[----:B0-23--:R-:W-:Y:S05]  /*0090*/  @P0 BRA `(.L_x_1) ;  /* 0x0000000000200947 */ /* 0x00dfea0003800000 */
[----:B------:R-:W-:Y:S02]  /*00a0*/  ULDC.64 UR4, c[0x0][0x198] ;  /* 0x0000660000047ab9 */ /* 0x000fe40000000a00 */
[----:B------:R-:W-:Y:S02]  /*00b0*/  UIADD3 UR6, UP0, UR4, 0xf0, URZ ;  /* 0x000000f004067890 */ /* 0x000fe4000ff1e03f */
[----:B------:R-:W-:Y:S02]  /*00c0*/  UIADD3 UR4, UP1, UR4, 0x1f0, URZ ;  /* 0x000001f004047890 */ /* 0x000fe4000ff3e03f */
[----:B------:R-:W-:Y:S02]  /*00d0*/  UIADD3.X UR7, URZ, UR5, URZ, UP0, !UPT ;  /* 0x000000053f077290 */ /* 0x000fe400087fe43f */
[----:B------:R-:W-:-:S07]  /*00e0*/  UIADD3.X UR5, URZ, UR5, URZ, UP1, !UPT ;  /* 0x000000053f057290 */ /* 0x000fce0008ffe43f */
[----:B------:R0:W-:Y:S02]  /*00f0*/  UTMACCTL.PF [UR6] ;  /* 0x00000000060079b9 */ /* 0x0001e40008040000 */
[----:B------:R0:W-:Y:S02]  /*0100*/  UTMACCTL.PF [UR4] ;  /* 0x00000000040079b9 */ /* 0x0001e40008040000 */
[----:B0-----:R-:W-:Y:S01]  /*0110*/  NOP ;  /* 0x0000000000007918 */ /* 0x001fe20000000000 */
.L_x_1:
[----:B------:R-:W-:Y:S05]  /*0120*/  BSYNC B0 ;  /* 0x0000000000007941 */ /* 0x000fea0003800000 */
.L_x_0:
[----:B------:R-:W0:Y:S02]  /*0130*/  SHFL.IDX PT, R5, R0, RZ, 0x1f ;  /* 0x00001fff00057589 */ /* 0x000e2400000e0000 */
[----:B0-----:R-:W-:-:S13]  /*0140*/  ISETP.NE.AND P0, PT, R5, RZ, PT ;  /* 0x000000ff0500720c */ /* 0x001fda0003f05270 */
[----:B------:R-:W-:Y:S05]  /*0150*/  @P0 BRA `(.L_x_2) ;  /* 0x0000000000bc0947 */ /* 0x000fea0003800000 */
[----:B------:R-:W-:Y:S01]  /*0160*/  ELECT P0, URZ, PT ;  /* 0x00000000003f782f */ /* 0x000fe20003800000 */
[----:B------:R-:W-:-:S12]  /*0170*/  BSSY B0, `(.L_x_2) ;  /* 0x000002d000007945 */ /* 0x000fd80003800000 */
[----:B------:R-:W-:Y:S05]  /*0180*/  @!P0 BRA `(.L_x_3) ;  /* 0x0000000000ac8947 */ /* 0x000fea0003800000 */
[----:B------:R-:W0:Y:S01]  /*0190*/  S2UR UR8, SR_CgaCtaId ;  /* 0x00000000000879c3 */ /* 0x000e220000008800 */
[----:B------:R-:W-:Y:S01]  /*01a0*/  UMOV UR4, 0x400 ;  /* 0x0000040000047882 */ /* 0x000fe20000000000 */
[----:B------:R-:W-:Y:S01]  /*01b0*/  UMOV UR5, 0x1 ;  /* 0x0000000100057882 */ /* 0x000fe20000000000 */
[----:B------:R-:W-:Y:S02]  /*01c0*/  UMOV UR6, 0x4 ;  /* 0x0000000400067882 */ /* 0x000fe40000000000 */
[----:B------:R-:W-:-:S04]  /*01d0*/  UIADD3 UR6, -UR6, 0x100000, URZ ;  /* 0x0010000006067890 */ /* 0x000fc8000fffe13f */
[----:B------:R-:W-:Y:S02]  /*01e0*/  USHF.L.U32 UR7, UR6, 0xb, URZ ;  /* 0x0000000b06077899 */ /* 0x000fe4000800063f */
[----:B------:R-:W-:Y:S02]  /*01f0*/  USHF.L.U32 UR6, UR6, 0x1, URZ ;  /* 0x0000000106067899 */ /* 0x000fe4000800063f */
[----:B0-----:R-:W-:Y:S02]  /*0200*/  ULEA UR8, UR8, UR4, 0x18 ;  /* 0x0000000408087291 */ /* 0x001fe4000f8ec03f */
[----:B------:R-:W-:-:S04]  /*0210*/  UIADD3 UR4, -UR5, 0x100000, URZ ;  /* 0x0010000005047890 */ /* 0x000fc8000fffe13f */
[----:B------:R-:W-:Y:S02]  /*0220*/  USHF.L.U32 UR5, UR4, 0xb, URZ ;  /* 0x0000000b04057899 */ /* 0x000fe4000800063f */
[----:B------:R-:W-:Y:S01]  /*0230*/  USHF.L.U32 UR4, UR4, 0x1, URZ ;  /* 0x0000000104047899 */ /* 0x000fe2000800063f */
[----:B------:R-:W0:Y:S11]  /*0240*/  FENCE.VIEW.ASYNC.S ;  /* 0x00000000000073c6 */ /* 0x000e360000000000 */
[----:B0-----:R0:W1:Y:S01]  /*0250*/  SYNCS.EXCH.64 URZ, [UR8], UR4 ;  /* 0x00000004083f75b2 */ /* 0x0010620008000100 */
[----:B------:R0:W2:Y:S01]  /*0260*/  SYNCS.EXCH.64 URZ, [UR8+0x78], UR6 ;  /* 0x00007806083f75b2 */ /* 0x0000a20008000100 */
[----:B------:R0:W3:Y:S01]  /*0270*/  SYNCS.EXCH.64 URZ, [UR8+0x8], UR4 ;  /* 0x00000804083f75b2 */ /* 0x0000e20008000100 */
[----:B------:R0:W4:Y:S01]  /*0280*/  SYNCS.EXCH.64 URZ, [UR8+0x80], UR6 ;  /* 0x00008006083f75b2 */ /* 0x0001220008000100 */
[----:B------:R0:W0:Y:S01]  /*0290*/  SYNCS.EXCH.64 URZ, [UR8+0x10], UR4 ;  /* 0x00001004083f75b2 */ /* 0x0000220008000100 */
        /* <DEDUP_REMOVED lines=25> */
[----:B-1234-:R-:W-:Y:S01]  /*0430*/  NOP ;  /* 0x0000000000007918 */ /* 0x01efe20000000000 */
.L_x_3:
[----:B0-----:R-:W-:Y:S05]  /*0440*/  BSYNC B0 ;  /* 0x0000000000007941 */ /* 0x001fea0003800000 */
.L_x_2:
[----:B------:R-:W-:Y:S01]  /*0450*/  SHF.R.S32.HI R4, RZ, 0x1f, R85 ;  /* 0x0000001fff047819 */ /* 0x000fe20000011455 */
[----:B------:R-:W0:Y:S01]  /*0460*/  SHFL.IDX PT, R0, R0, RZ, 0x1f ;  /* 0x00001fff00007589 */ /* 0x000e2200000e0000 */
[----:B------:R-:W1:Y:S01]  /*0470*/  S2UR UR8, SR_CTAID.X ;  /* 0x00000000000879c3 */ /* 0x000e620000002500 */
[----:B------:R-:W-:Y:S02]  /*0480*/  ELECT P0, URZ, PT ;  /* 0x00000000003f782f */ /* 0x000fe40003800000 */
[----:B------:R-:W-:Y:S01]  /*0490*/  LEA.HI R4, R4, R85, RZ, 0x7 ;  /* 0x0000005504047211 */ /* 0x000fe200078f38ff */
[----:B------:R-:W-:Y:S01]  /*04a0*/  ULDC UR4, c[0x0][0x150] ;  /* 0x0000540000047ab9 */ /* 0x000fe20000000800 */
[----:B------:R-:W-:Y:S01]  /*04b0*/  SHF.R.S32.HI R6, RZ, 0x1f, R5 ;  /* 0x0000001fff067819 */ /* 0x000fe20000011405 */
[----:B------:R-:W-:Y:S01]  /*04c0*/  NOP ;  /* 0x0000000000007918 */ /* 0x000fe20000000000 */
[----:B------:R-:W-:Y:S01]  /*04d0*/  LOP3.LUT R4, R4, 0xffffff80, RZ, 0xc0, !PT ;  /* 0xffffff8004047812 */ /* 0x000fe200078ec0ff */
[----:B------:R-:W-:Y:S01]  /*04e0*/  IMAD.MOV.U32 R19, RZ, RZ, 0x1 ;  /* 0x00000001ff137424 */ /* 0x000fe200078e00ff */
[----:B------:R-:W-:Y:S01]  /*04f0*/  LEA.HI R6, R6, R5, RZ, 0x2 ;  /* 0x0000000506067211 */ /* 0x000fe200078f10ff */
[----:B------:R-:W2:Y:S01]  /*0500*/  LDC R12, c[0x0][0x144] ;  /* 0x00005100ff0c7b82 */ /* 0x000ea20000000800 */
[----:B------:R-:W-:Y:S01]  /*0510*/  NOP ;  /* 0x0000000000007918 */ /* 0x000fe20000000000 */
[----:B------:R-:W-:Y:S01]  /*0520*/  IMAD.IADD R8, R85, 0x1, -R4 ;  /* 0x0000000155087824 */ /* 0x000fe200078e0a04 */
[----:B------:R-:W-:Y:S01]  /*0530*/  LOP3.LUT R6, R6, 0x3ffffffc, RZ, 0xc0, !PT ;  /* 0x3ffffffc06067812 */ /* 0x000fe200078ec0ff */
[----:B------:R-:W3:Y:S01]  /*0540*/  S2R R4, SR_CTAID.Y ;  /* 0x0000000000047919 */ /* 0x000ee20000002600 */
[----:B------:R-:W-:-:S02]  /*0550*/  ISETP.NE.AND P3, PT, R2, RZ, PT ;  /* 0x000000ff0200720c */ /* 0x000fc40003f65270 */
[----:B------:R-:W-:Y:S01]  /*0560*/  SHF.R.S32.HI R9, RZ, 0x1f, R8 ;  /* 0x0000001fff097819 */ /* 0x000fe20000011408 */
[----:B------:R-:W-:Y:S01]  /*0570*/  IMAD.IADD R6, R5, 0x1, -R6 ;  /* 0x0000000105067824 */ /* 0x000fe200078e0a06 */
[----:B------:R-:W4:Y:S02]  /*0580*/  LDC R14, c[0x0][0x140] ;  /* 0x00005000ff0e7b82 */ /* 0x000f240000000800 */
[----:B------:R-:W-:Y:S02]  /*0590*/  LEA.HI R9, R9, R8, RZ, 0x3 ;  /* 0x0000000809097211 */ /* 0x000fe400078f18ff */
[----:B0-----:R-:W-:Y:S02]  /*05a0*/  ISETP.NE.OR P0, PT, R0, RZ, !P0 ;  /* 0x000000ff0000720c */ /* 0x001fe40004705670 */
[--C-:B------:R-:W-:Y:S02]  /*05b0*/  SHF.R.S32.HI R0, RZ, 0x3, R9.reuse ;  /* 0x00000003ff007819 */ /* 0x100fe40000011409 */
[----:B------:R-:W-:-:S02]  /*05c0*/  SHF.R.S32.HI R9, RZ, 0x1f, R9 ;  /* 0x0000001fff097819 */ /* 0x000fc40000011409 */
[----:B-1----:R-:W-:Y:S02]  /*05d0*/  I2FP.F32.U32 R10, UR8 ;  /* 0x00000008000a7c45 */ /* 0x002fe40008201000 */
[----:B------:R-:W-:-:S03]  /*05e0*/  LEA.HI R9, R9, R0, RZ, 0x2 ;  /* 0x0000000009097211 */ /* 0x000fc600078f10ff */
[----:B------:R-:W-:Y:S01]  /*05f0*/  FMUL R10, R10, UR4 ;  /* 0x000000040a0a7c20 */ /* 0x000fe20008400000 */
[----:B------:R-:W-:Y:S01]  /*0600*/  LOP3.LUT R9, R9, 0xfffffffc, RZ, 0xc0, !PT ;  /* 0xfffffffc09097812 */ /* 0x000fe200078ec0ff */
[----:B------:R-:W-:Y:S01]  /*0610*/  VOTEU.ALL UP0, P0 ;  /* 0x00000000003f7886 */ /* 0x000fe20000000000 */
[----:B------:R-:W-:Y:S01]  /*0620*/  ULDC UR4, c[0x0][0x154] ;  /* 0x0000550000047ab9 */ /* 0x000fe20000000800 */
[----:B------:R-:W-:Y:S02]  /*0630*/  VOTEU.ALL UP1, P0 ;  /* 0x00000000003f7886 */ /* 0x000fe40000020000 */
[----:B------:R-:W0:Y:S01]  /*0640*/  F2I.U32.TRUNC.NTZ R10, R10 ;  /* 0x0000000a000a7305 */ /* 0x000e22000020f000 */
[----:B------:R-:W-:Y:S01]  /*0650*/  IMAD.IADD R9, R0, 0x1, -R9 ;  /* 0x0000000100097824 */ /* 0x000fe200078e0a09 */
[----:B------:R-:W1:Y:S01]  /*0660*/  @!UP0 S2UR UR7, SR_CgaCtaId ;  /* 0x00000000000789c3 */ /* 0x000e620000008800 */
[----:B------:R-:W-:Y:S01]  /*0670*/  SHF.R.S32.HI R0, RZ, 0x1f, R3 ;  /* 0x0000001fff007819 */ /* 0x000fe20000011403 */
[----:B------:R-:W-:Y:S01]  /*0680*/  @!UP0 UMOV UR6, 0x400 ;  /* 0x0000040000068882 */ /* 0x000fe20000000000 */
[----:B------:R-:W-:Y:S01]  /*0690*/  IMAD R22, R6, 0x4, R9 ;  /* 0x0000000406167824 */ /* 0x000fe200078e0209 */
[----:B---3--:R-:W-:-:S02]  /*06a0*/  I2FP.F32.U32 R13, R4 ;  /* 0x00000004000d7245 */ /* 0x008fc40000201000 */
[----:B------:R-:W-:Y:S02]  /*06b0*/  LEA.HI R0, R0, R3, RZ, 0x2 ;  /* 0x0000000300007211 */ /* 0x000fe400078f10ff */
[----:B------:R-:W-:Y:S01]  /*06c0*/  LEA.HI R6, R22, R22, RZ, 0x1 ;  /* 0x0000001616067211 */ /* 0x000fe200078f08ff */
[----:B------:R-:W-:Y:S01]  /*06d0*/  FMUL R13, R13, UR4 ;  /* 0x000000040d0d7c20 */ /* 0x000fe20008400000 */
[----:B------:R-:W3:Y:S01]  /*06e0*/  LDC R9, c[0x0][0x148] ;  /* 0x00005200ff097b82 */ /* 0x000ee20000000800 */
[----:B------:R-:W-:Y:S01]  /*06f0*/  LOP3.LUT R0, R0, 0xfffffffc, RZ, 0xc0, !PT ;  /* 0xfffffffc00007812 */ /* 0x000fe200078ec0ff */
[----:B------:R-:W-:Y:S01]  /*0700*/  UMOV UR4, 0x20 ;  /* 0x0000002000047882 */ /* 0x000fe20000000000 */
[----:B------:R-:W-:Y:S01]  /*0710*/  LOP3.LUT R11, R6, 0xfffffffe, RZ, 0xc0, !PT ;  /* 0xfffffffe060b7812 */ /* 0x000fe200078ec0ff */
[----:B0-----:R-:W-:Y:S01]  /*0720*/  IMAD.MOV R15, RZ, RZ, -R10 ;  /* 0x000000ffff0f7224 */ /* 0x001fe200078e0a0a */
[----:B------:R-:W0:Y:S01]  /*0730*/  F2I.U32.TRUNC.NTZ R13, R13 ;  /* 0x0000000d000d7305 */ /* 0x000e22000020f000 */
[----:B------:R-:W-:Y:S01]  /*0740*/  IMAD.IADD R3, R3, 0x1, -R0 ;  /* 0x0000000103037824 */ /* 0x000fe200078e0a00 */
[----:B------:R-:W-:-:S04]  /*0750*/  @!UP0 UIADD3 UR4, -UR4, 0x100000, URZ ;  /* 0x0010000004048890 */ /* 0x000fc8000fffe13f */
[----:B------:R-:W-:Y:S02]  /*0760*/  @!UP0 USHF.L.U32 UR5, UR4, 0xb, URZ ;  /* 0x0000000b04058899 */ /* 0x000fe4000800063f */
[----:B------:R-:W-:Y:S01]  /*0770*/  @!UP0 USHF.L.U32 UR4, UR4, 0x1, URZ ;  /* 0x0000000104048899 */ /* 0x000fe2000800063f */
[----:B--2---:R-:W-:Y:S01]  /*0780*/  IMAD R6, R12, R15, UR8 ;  /* 0x000000080c067e24 */ /* 0x004fe2000f8e020f */
[----:B----4-:R-:W-:Y:S01]  /*0790*/  ISETP.EQ.U32.AND P2, PT, R14, 0x1, PT ;  /* 0x000000010e00780c */ /* 0x010fe20003f42070 */
[----:B------:R-:W-:Y:S01]  /*07a0*/  IMAD.IADD R11, R22, 0x1, -R11 ;  /* 0x00000001160b7824 */ /* 0x000fe200078e0a0b */
[----:B------:R-:W-:Y:S01]  /*07b0*/  ISETP.NE.AND P1, PT, R3, 0x3, PT ;  /* 0x000000030300780c */ /* 0x000fe20003f25270 */
[----:B-1----:R-:W-:-:S03]  /*07c0*/  @!UP0 ULEA UR6, UR7, UR6, 0x18 ;  /* 0x0000000607068291 */ /* 0x002fc6000f8ec03f */
[----:B------:R-:W-:Y:S01]  /*07d0*/  ISETP.NE.AND P4, PT, R11, R6, PT ;  /* 0x000000060b00720c */ /* 0x000fe20003f85270 */
[----:B------:R-:W-:Y:S01]  /*07e0*/  IMAD.SHL.U32 R11, R22, 0x4, RZ ;  /* 0x00000004160b7824 */ /* 0x000fe200078e00ff */
[----:B------:R-:W-:Y:S01]  /*07f0*/  VOTEU.ALL UP0, P0 ;  /* 0x00000000003f7886 */ /* 0x000fe20000000000 */
[----:B------:R-:W-:Y:S01]  /*0800*/  LOP3.LUT P0, RZ, R8, 0x7, RZ, 0xc0, !PT ;  /* 0x0000000708ff7812 */ /* 0x000fe2000780c0ff */
[----:B------:R-:W-:Y:S01]  /*0810*/  VIADD R8, R2, 0xffffffff ;  /* 0xffffffff02087836 */ /* 0x000fe20000000000 */
[----:B------:R-:W-:Y:S01]  /*0820*/  ISETP.EQ.OR P1, PT, R3, RZ, !P1 ;  /* 0x000000ff0300720c */ /* 0x000fe20004f22670 */
[----:B0-----:R-:W-:Y:S01]  /*0830*/  IMAD.MOV R23, RZ, RZ, -R13 ;  /* 0x000000ffff177224 */ /* 0x001fe200078e0a0d */
[----:B------:R-:W-:Y:S02]  /*0840*/  LOP3.LUT R22, R22, 0xc, R11, 0x78, !PT ;  /* 0x0000000c16167812 */ /* 0x000fe400078e780b */
[----:B------:R-:W-:Y:S01]  /*0850*/  ISETP.EQ.AND P1, PT, R2, RZ, P1 ;  /* 0x000000ff0200720c */ /* 0x000fe20000f22270 */
[----:B---3--:R-:W-:Y:S01]  /*0860*/  IMAD R11, R9, R23, R4 ;  /* 0x00000017090b7224 */ /* 0x008fe200078e0204 */
[C---:B------:R-:W-:Y:S01]  /*0870*/  ISETP.LT.U32.AND P0, PT, R22.reuse, 0x2, !P0 ;  /* 0x000000021600780c */ /* 0x040fe20004701070 */
[----:B------:R-:W0:Y:S02]  /*0880*/  FENCE.VIEW.ASYNC.S ;  /* 0x00000000000073c6 */ /* 0x000e240000000000 */
[----:B0-----:R0:W1:Y:S01]  /*0890*/  @!UP0 SYNCS.EXCH.64 URZ, [UR6+0x100], UR4 ;  /* 0x00010004063f85b2 */ /* 0x0010620008000100 */
[----:B------:R-:W-:-:S02]  /*08a0*/  @P4 LEA.HI R0, R22, R22, RZ, 0x1 ;  /* 0x0000001616004211 */ /* 0x000fc400078f08ff */
[----:B------:R-:W-:Y:S02]  /*08b0*/  ISETP.GE.U32.AND P6, PT, R8, 0x2, PT ;  /* 0x000000020800780c */ /* 0x000fe40003fc6070 */
[----:B------:R-:W-:Y:S02]  /*08c0*/  @P4 SHF.R.S32.HI R0, RZ, 0x1, R0 ;  /* 0x00000001ff004819 */ /* 0x000fe40000011400 */
[----:B------:R-:W-:Y:S02]  /*08d0*/  SEL R18, RZ, 0x1, !P1 ;  /* 0x00000001ff127807 */ /* 0x000fe40004800000 */
[----:B------:R-:W-:Y:S02]  /*08e0*/  @P4 ISETP.NE.AND P5, PT, R0, R11, PT ;  /* 0x0000000b0000420c */ /* 0x000fe40003fa5270 */
[----:B------:R-:W-:Y:S02]  /*08f0*/  SEL R0, RZ, 0x1, !P0 ;  /* 0x00000001ff007807 */ /* 0x000fe40004000000 */
[----:B------:R-:W-:-:S02]  /*0900*/  @P4 SEL R19, RZ, 0x1, P5 ;  /* 0x00000001ff134807 */ /* 0x000fc40002800000 */
[----:B------:R-:W-:Y:S01]  /*0910*/  SEL R18, R18, 0x2, P6 ;  /* 0x0000000212127807 */ /* 0x000fe20003000000 */
[----:B------:R0:W2:Y:S01]  /*0920*/  @!UP1 SYNCS.EXCH.64 URZ, [UR6+0x108], UR4 ;  /* 0x00010804063f95b2 */ /* 0x0000a20008000100 */
[----:B------:R-:W-:Y:S01]  /*0930*/  LOP3.LUT R19, R19, R0, RZ, 0xc0, !PT ;  /* 0x0000000013137212 */ /* 0x000fe200078ec0ff */
[----:B------:R-:W-:Y:S01]  /*0940*/  NOP ;  /* 0x0000000000007918 */ /* 0x000fe20000000000 */
[----:B------:R-:W-:Y:S01]  /*0950*/  LOP3.LUT R0, R85, 0x7f, RZ, 0xc0, !PT ;  /* 0x0000007f55007812 */ /* 0x000fe200078ec0ff */
[----:B------:R-:W-:Y:S06]  /*0960*/  @!P2 BRA `(.L_x_4) ;  /* 0x000000000008a947 */ /* 0x000fec0003800000 */
[----:B-12---:R-:W-:Y:S01]  /*0970*/  UCGABAR_ARV ;  /* 0x00000000000079c7 */ /* 0x006fe20008000000 */
[----:B------:R-:W-:Y:S05]  /*0980*/  BRA `(.L_x_5) ;  /* 0x0000000000047947 */ /* 0x000fea0003800000 */
.L_x_4:
[----:B-12---:R-:W-:Y:S01]  /*0990*/  NOP ;  /* 0x0000000000007918 */ /* 0x006fe20000000000 */
.L_x_5:
[----:B------:R-:W1:Y:S01]  /*09a0*/  LDC R2, c[0x0][0x65c] ;  /* 0x00019700ff027b82 */ /* 0x000e620000000800 */
[----:B------:R-:W-:Y:S02]  /*09b0*/  IMAD.U32 R10, RZ, RZ, UR8 ;  /* 0x00000008ff0a7e24 */ /* 0x000fe4000f8e00ff */
[----:B------:R-:W-:Y:S01]  /*09c0*/  IMAD.MOV.U32 R11, RZ, RZ, RZ ;  /* 0x000000ffff0b7224 */ /* 0x000fe200078e00ff */
[----:B-1----:R-:W-:-:S04]  /*09d0*/  ISETP.NE.AND P1, PT, R2, 0x1, PT ;  /* 0x000000010200780c */ /* 0x002fc80003f25270 */
[----:B------:R-:W-:-:S09]  /*09e0*/  P2R R5, PR, RZ, 0x2 ;  /* 0x00000002ff057803 */ /* 0x000fd20000000000 */
[----:B------:R-:W1:Y:S01]  /*09f0*/  @P1 LDC R17, c[0x0][0x10] ;  /* 0x00000400ff111b82 */ /* 0x000e620000000800 */
[----:B------:R-:W-:Y:S02]  /*0a00*/  @P1 IMAD.MOV.U32 R5, RZ, RZ, RZ ;  /* 0x000000ffff051224 */ /* 0x000fe400078e00ff */
[----:B------:R-:W-:-:S05]  /*0a10*/  @P1 IMAD.MOV.U32 R15, RZ, RZ, RZ ;  /* 0x000000ffff0f1224 */ /* 0x000fca00078e00ff */
[----:B------:R-:W2:Y:S01]  /*0a20*/  @!P1 LDC R13, c[0x0][0xc] ;  /* 0x00000300ff0d9b82 */ /* 0x000ea20000000800 */
[----:B0-----:R-:W-:Y:S01]  /*0a30*/  ULDC UR4, c[0x0][0xc] ;  /* 0x0000030000047ab9 */ /* 0x001fe20000000800 */
[----:B------:R-:W-:Y:S01]  /*0a40*/  ULDC UR5, c[0x0][0x10] ;  /* 0x0000040000057ab9 */ /* 0x000fe20000000800 */
[----:B------:R-:W-:Y:S01]  /*0a50*/  ULDC UR6, c[0x0][0x14] ;  /* 0x0000050000067ab9 */ /* 0x000fe20000000800 */
[----:B------:R-:W-:-:S04]  /*0a60*/  UIMAD.WIDE.U32 UR4, UR4, UR5, URZ ;  /* 0x00000005040472a5 */ /* 0x000fc8000f8e003f */
[----:B------:R-:W-:Y:S02]  /*0a70*/  UIMAD.WIDE.U32 UR36, UR4, UR6, URZ ;  /* 0x00000006042472a5 */ /* 0x000fe4000f8e003f */
[----:B------:R-:W-:-:S04]  /*0a80*/  UIMAD UR42, UR5, UR6, URZ ;  /* 0x00000006052a72a4 */ /* 0x000fc8000f8e023f */
[----:B------:R-:W-:Y:S01]  /*0a90*/  UIADD3 UR42, UR37, UR42, URZ ;  /* 0x0000002a252a7290 */ /* 0x000fe2000fffe03f */
[----:B-1----:R-:W-:-:S04]  /*0aa0*/  @P1 IMAD.WIDE.U32 R16, R17, UR8, R4 ;  /* 0x0000000811101c25 */ /* 0x002fc8000f8e0004 */
[----:B------:R-:W-:Y:S02]  /*0ab0*/  @P1 IMAD.IADD R17, R17, 0x1, R15 ;  /* 0x0000000111111824 */ /* 0x000fe400078e020f */
[----:B--2---:R-:W-:-:S04]  /*0ac0*/  @!P1 IMAD.WIDE.U32 R10, R4, R13, R10 ;  /* 0x0000000d040a9225 */ /* 0x004fc800078e000a */
[----:B------:R-:W-:Y:S02]  /*0ad0*/  @!P1 IMAD.MOV.U32 R16, RZ, RZ, R10 ;  /* 0x000000ffff109224 */ /* 0x000fe400078e000a */
[----:B------:R-:W-:Y:S01]  /*0ae0*/  @!P1 IMAD.MOV.U32 R17, RZ, RZ, R11 ;  /* 0x000000ffff119224 */ /* 0x000fe200078e000b */
[----:B------:R-:W-:Y:S06]  /*0af0*/  @!P2 BRA `(.L_x_6) ;  /* 0x00000000000ca947 */ /* 0x000fec0003800000 */
[----:B------:R-:W-:Y:S01]  /*0b00*/  UCGABAR_WAIT ;  /* 0x0000000000007dc7 */ /* 0x000fe20008000000 */
[----:B------:R-:W-:Y:S01]  /*0b10*/  CCTL.IVALL ;  /* 0x00000000ff00798f */ /* 0x000fe20002000000 */
[----:B------:R-:W-:Y:S05]  /*0b20*/  BRA `(.L_x_7) ;  /* 0x0000000000047947 */ /* 0x000fea0003800000 */
.L_x_6:
[----:B------:R-:W-:Y:S06]  /*0b30*/  BAR.SYNC.DEFER_BLOCKING 0x0 ;  /* 0x0000000000007b1d */ /* 0x000fec0000010000 */
.L_x_7:
[----:B------:R-:W-:Y:S05]  /*0b40*/  @!P3 BRA `(.L_x_8) ;  /* 0x00000054003cb947 */ /* 0x000fea0003800000 */
[----:B------:R-:W-:-:S13]  /*0b50*/  ISETP.GT.U32.AND P0, PT, R8, 0x1, PT ;  /* 0x000000010800780c */ /* 0x000fda0003f04070 */
[----:B------:R-:W-:Y:S05]  /*0b60*/  @P0 EXIT ;  /* 0x000000000000094d */ /* 0x000fea0003800000 */
[----:B------:R-:W-:Y:S01]  /*0b70*/  ULDC.64 UR4, c[0x0][0x650] ;  /* 0x0001940000047ab9 */ /* 0x000fe20000000a00 */
[----:B------:R-:W-:Y:S01]  /*0b80*/  PRMT R3, RZ, 0x7610, R3 ;  /* 0x00007610ff037816 */ /* 0x000fe20000000003 */
[----:B------:R-:W-:Y:S01]  /*0b90*/  IMAD.MOV.U32 R91, RZ, RZ, -0x1 ;  /* 0xffffffffff5b7424 */ /* 0x000fe200078e00ff */
[----:B------:R-:W-:Y:S01]  /*0ba0*/  ISETP.GE.U32.AND P0, PT, R16, UR4, PT ;  /* 0x0000000410007c0c */ /* 0x000fe2000bf06070 */
[----:B------:R-:W-:Y:S02]  /*0bb0*/  IMAD.MOV.U32 R92, RZ, RZ, -0x1 ;  /* 0xffffffffff5c7424 */ /* 0x000fe400078e00ff */
[----:B------:R-:W-:Y:S01]  /*0bc0*/  IMAD.MOV.U32 R90, RZ, RZ, -0x1 ;  /* 0xffffffffff5a7424 */ /* 0x000fe200078e00ff */
[----:B------:R-:W-:-:S13]  /*0bd0*/  ISETP.GE.U32.AND.EX P0, PT, R17, UR5, PT, P0 ;  /* 0x0000000511007c0c */ /* 0x000fda000bf06100 */
[----:B------:R-:W-:Y:S05]  /*0be0*/  @P0 BRA `(.L_x_9) ;  /* 0x0000000400280947 */ /* 0x000fea0003800000 */
[----:B------:R-:W0:Y:S01]  /*0bf0*/  LDC.64 R24, c[0x0][0x628] ;  /* 0x00018a00ff187b82 */ /* 0x000e220000000a00 */
[----:B------:R-:W-:Y:S02]  /*0c00*/  IMAD.MOV.U32 R10, RZ, RZ, R16 ;  /* 0x000000ffff0a7224 */ /* 0x000fe400078e0010 */
[----:B------:R-:W-:-:S05]  /*0c10*/  IMAD.MOV.U32 R11, RZ, RZ, R17 ;  /* 0x000000ffff0b7224 */ /* 0x000fca00078e0011 */
[----:B------:R-:W1:Y:S08]  /*0c20*/  LDC R8, c[0x0][0x630] ;  /* 0x00018c00ff087b82 */ /* 0x000e700000000800 */
[----:B------:R-:W2:Y:S01]  /*0c30*/  LDC.64 R26, c[0x0][0x620] ;  /* 0x00018800ff1a7b82 */ /* 0x000ea20000000a00 */
[----:B0-----:R-:W-:-:S04]  /*0c40*/  ISETP.NE.U32.AND P0, PT, R24, RZ, PT ;  /* 0x000000ff1800720c */ /* 0x001fc80003f05070 */
[----:B------:R-:W-:-:S13]  /*0c50*/  ISETP.NE.AND.EX P0, PT, R25, RZ, PT, P0 ;  /* 0x000000ff1900720c */ /* 0x000fda0003f05300 */
[----:B-12---:R-:W-:Y:S05]  /*0c60*/  @!P0 BRA `(.L_x_10) ;  /* 0x0000000000288947 */ /* 0x006fea0003800000 */
[----:B------:R-:W0:Y:S02]  /*0c70*/  LDC R3, c[0x0][0x634] ;  /* 0x00018d00ff037b82 */ /* 0x000e240000000800 */
[----:B0-----:R-:W-:-:S05]  /*0c80*/  IADD3 R3, P0, R16, R3, RZ ;  /* 0x0000000310037210 */ /* 0x001fca0007f1e0ff */
[----:B------:R-:W-:-:S04]  /*0c90*/  IMAD.X R21, RZ, RZ, R17, P0 ;  /* 0x000000ffff157224 */ /* 0x000fc800000e0611 */
[----:B------:R-:W-:-:S04]  /*0ca0*/  IMAD.WIDE.U32 R10, R21, R24, RZ ;  /* 0x00000018150a7225 */ /* 0x000fc800078e00ff */
[----:B------:R-:W-:-:S04]  /*0cb0*/  IMAD.WIDE.U32 R12, P0, R3, R25, R10 ;  /* 0x00000019030c7225 */ /* 0x000fc8000780000a */
[----:B------:R-:W-:-:S04]  /*0cc0*/  IMAD.WIDE.U32 R10, R3, R24, RZ ;  /* 0x00000018030a7225 */ /* 0x000fc800078e00ff */
[----:B------:R-:W-:Y:S01]  /*0cd0*/  IMAD.X R15, RZ, RZ, RZ, P0 ;  /* 0x000000ffff0f7224 */ /* 0x000fe200000e06ff */
[----:B------:R-:W-:Y:S01]  /*0ce0*/  IADD3 RZ, P0, R11, R12, RZ ;  /* 0x0000000c0bff7210 */ /* 0x000fe20007f1e0ff */
[----:B------:R-:W-:-:S04]  /*0cf0*/  IMAD.MOV.U32 R14, RZ, RZ, R13 ;  /* 0x000000ffff0e7224 */ /* 0x000fc800078e000d */
[----:B------:R-:W-:-:S08]  /*0d00*/  IMAD.WIDE.U32.X R10, R21, R25, R14, P0 ;  /* 0x00000019150a7225 */ /* 0x000fd000000e040e */
.L_x_10:
[----:B------:R-:W0:Y:S01]  /*0d10*/  LDC.64 R30, c[0x0][0x640] ;  /* 0x00019000ff1e7b82 */ /* 0x000e220000000a00 */
[-CC-:B------:R-:W-:Y:S01]  /*0d20*/  SHF.R.U64 R90, R10, R8.reuse, R11.reuse ;  /* 0x000000080a5a7219 */ /* 0x180fe2000000120b */
[----:B------:R-:W-:Y:S01]  /*0d30*/  IMAD R29, R9, R23, R4 ;  /* 0x00000017091d7224 */ /* 0x000fe200078e0204 */
[----:B------:R-:W-:Y:S01]  /*0d40*/  SHF.R.U32.HI R3, RZ, R8, R11 ;  /* 0x00000008ff037219 */ /* 0x000fe2000001160b */
[----:B------:R-:W-:Y:S01]  /*0d50*/  IMAD.MOV.U32 R23, RZ, RZ, 0x1 ;  /* 0x00000001ff177424 */ /* 0x000fe200078e00ff */
[----:B------:R-:W-:-:S03]  /*0d60*/  IADD3 R5, P0, RZ, -R90, RZ ;  /* 0x8000005aff057210 */ /* 0x000fc60007f1e0ff */
[----:B------:R-:W1:Y:S02]  /*0d70*/  LDC R12, c[0x0][0x618] ;  /* 0x00018600ff0c7b82 */ /* 0x000e640000000800 */
[----:B------:R-:W-:Y:S02]  /*0d80*/  IMAD.X R3, RZ, RZ, ~R3, P0 ;  /* 0x000000ffff037224 */ /* 0x000fe400000e0e03 */
[----:B------:R-:W-:-:S04]  /*0d90*/  IMAD.WIDE.U32 R10, R5, R26, R16 ;  /* 0x0000001a050a7225 */ /* 0x000fc800078e0010 */
[----:B------:R-:W2:Y:S01]  /*0da0*/  LDC R20, c[0x0][0x608] ;  /* 0x00018200ff147b82 */ /* 0x000ea20000000800 */
[----:B------:R-:W-:Y:S02]  /*0db0*/  IMAD R8, R3, R26, RZ ;  /* 0x0000001a03087224 */ /* 0x000fe400078e02ff */
[----:B------:R-:W-:Y:S02]  /*0dc0*/  IMAD.MOV.U32 R3, RZ, RZ, -0x1 ;  /* 0xffffffffff037424 */ /* 0x000fe400078e00ff */
[----:B------:R-:W-:-:S03]  /*0dd0*/  IMAD R5, R5, R27, R8 ;  /* 0x0000001b05057224 */ /* 0x000fc600078e0208 */
[----:B------:R-:W3:Y:S01]  /*0de0*/  LDC R28, c[0x0][0x658] ;  /* 0x00019600ff1c7b82 */ /* 0x000ee20000000800 */
[----:B------:R-:W-:Y:S01]  /*0df0*/  IMAD.IADD R5, R11, 0x1, R5 ;  /* 0x000000010b057824 */ /* 0x000fe200078e0205 */
[----:B0-----:R-:W-:-:S04]  /*0e00*/  ISETP.NE.U32.AND P0, PT, R30, RZ, PT ;  /* 0x000000ff1e00720c */ /* 0x001fc80003f05070 */
[----:B------:R-:W-:Y:S02]  /*0e10*/  ISETP.NE.AND.EX P0, PT, R31, RZ, PT, P0 ;  /* 0x000000ff1f00720c */ /* 0x000fe40003f05300 */
[----:B------:R-:W0:Y:S01]  /*0e20*/  LDC R24, c[0x0][0x600] ;  /* 0x00018000ff187b82 */ /* 0x000e220000000800 */
[-CC-:B-1----:R-:W-:Y:S02]  /*0e30*/  SHF.R.U64 R14, R10, R12.reuse, R5.reuse ;  /* 0x0000000c0a0e7219 */ /* 0x182fe40000001205 */
[----:B------:R-:W-:-:S05]  /*0e40*/  SHF.R.U32.HI R5, RZ, R12, R5 ;  /* 0x0000000cff057219 */ /* 0x000fca0000011605 */
[----:B------:R-:W1:Y:S01]  /*0e50*/  LDC R15, c[0x0][0x648] ;  /* 0x00019200ff0f7b82 */ /* 0x000e620000000800 */
[-CC-:B--2---:R-:W-:Y:S02]  /*0e60*/  SHF.R.U64 R27, R14, R20.reuse, R5.reuse ;  /* 0x000000140e1b7219 */ /* 0x184fe40000001205 */
[----:B------:R-:W-:-:S05]  /*0e70*/  SHF.R.U32.HI R5, RZ, R20, R5 ;  /* 0x00000014ff057219 */ /* 0x000fca0000011605 */
[----:B------:R-:W2:Y:S01]  /*0e80*/  LDC R21, c[0x0][0x638] ;  /* 0x00018e00ff157b82 */ /* 0x000ea20000000800 */
[-CC-:B---3--:R-:W-:Y:S02]  /*0e90*/  SHF.R.U64 R20, R27, R28.reuse, R5.reuse ;  /* 0x0000001c1b147219 */ /* 0x188fe40000001205 */
[-C--:B------:R-:W-:Y:S02]  /*0ea0*/  SHF.L.U32 R3, R3, R28.reuse, RZ ;  /* 0x0000001c03037219 */ /* 0x080fe400000006ff */
[----:B------:R-:W-:Y:S01]  /*0eb0*/  SHF.R.U32.HI R5, RZ, R28, R5 ;  /* 0x0000001cff057219 */ /* 0x000fe20000011605 */
[----:B------:R-:W-:Y:S01]  /*0ec0*/  IMAD.MOV.U32 R4, RZ, RZ, R20 ;  /* 0x000000ffff047224 */ /* 0x000fe200078e0014 */
[----:B------:R-:W-:Y:S01]  /*0ed0*/  LOP3.LUT R12, RZ, R3, RZ, 0x33, !PT ;  /* 0x00000003ff0c7212 */ /* 0x000fe200078e33ff */
[----:B------:R-:W3:Y:S01]  /*0ee0*/  LDC R25, c[0x0][0x610] ;  /* 0x00018400ff197b82 */ /* 0x000ee20000000800 */
[----:B------:R-:W-:Y:S05]  /*0ef0*/  @!P0 BRA `(.L_x_11) ;  /* 0x0000000000288947 */ /* 0x000fea0003800000 */
[----:B------:R-:W4:Y:S02]  /*0f00*/  LDC R3, c[0x0][0x64c] ;  /* 0x00019300ff037b82 */ /* 0x000f240000000800 */
[----:B----4-:R-:W-:-:S05]  /*0f10*/  IADD3 R3, P0, R20, R3, RZ ;  /* 0x0000000314037210 */ /* 0x010fca0007f1e0ff */
        /* <DEDUP_REMOVED lines=8> */
.L_x_11:
[----:B-1----:R-:W-:Y:S01]  /*0fa0*/  SHF.R.U64 R4, R4, R15, R5 ;  /* 0x0000000f04047219 */ /* 0x002fe20000001205 */
[----:B0-----:R-:W-:Y:S01]  /*0fb0*/  VIADD R5, R24, 0xffffffff ;  /* 0xffffffff18057836 */ /* 0x001fe20000000000 */
[----:B------:R-:W-:Y:S02]  /*0fc0*/  SHF.L.U32 R3, R23, R28, RZ ;  /* 0x0000001c17037219 */ /* 0x000fe400000006ff */
[----:B------:R-:W-:Y:S01]  /*0fd0*/  LOP3.LUT R12, R27, R12, RZ, 0xc0, !PT ;  /* 0x0000000c1b0c7212 */ /* 0x000fe200078ec0ff */
[----:B------:R-:W-:Y:S01]  /*0fe0*/  IMAD.MOV R8, RZ, RZ, -R4 ;  /* 0x000000ffff087224 */ /* 0x000fe200078e0a04 */
[----:B------:R-:W-:Y:S02]  /*0ff0*/  SEL R6, R6, R29, !P1 ;  /* 0x0000001d06067207 */ /* 0x000fe40004800000 */
[----:B------:R-:W-:Y:S01]  /*1000*/  LOP3.LUT R5, R14, R5, RZ, 0xc0, !PT ;  /* 0x000000050e057212 */ /* 0x000fe200078ec0ff */
[----:B------:R-:W-:Y:S02]  /*1010*/  IMAD R9, R3, R4, R12 ;  /* 0x0000000403097224 */ /* 0x000fe400078e020c */
[----:B--2---:R-:W-:-:S02]  /*1020*/  IMAD R3, R8, R21, R20 ;  /* 0x0000001508037224 */ /* 0x004fc400078e0214 */
[----:B---3--:R-:W-:Y:S02]  /*1030*/  IMAD R6, R9, R25, R6 ;  /* 0x0000001909067224 */ /* 0x008fe400078e0206 */
[----:B------:R-:W-:Y:S02]  /*1040*/  IMAD R91, R3, R24, R5 ;  /* 0x00000018035b7224 */ /* 0x000fe400078e0205 */
[----:B------:R-:W-:-:S03]  /*1050*/  IMAD.MOV.U32 R4, RZ, RZ, 0x1 ;  /* 0x00000001ff047424 */ /* 0x000fc600078e00ff */
[----:B------:R-:W-:Y:S02]  /*1060*/  SEL R92, R91, R6, !P1 ;  /* 0x000000065b5c7207 */ /* 0x000fe40004800000 */
[----:B------:R-:W-:Y:S02]  /*1070*/  PRMT R3, R4, 0x7610, R3 ;  /* 0x0000761004037816 */ /* 0x000fe40000000003 */
[----:B------:R-:W-:-:S07]  /*1080*/  SEL R91, R6, R91, !P1 ;  /* 0x0000005b065b7207 */ /* 0x000fce0004800000 */
.L_x_9:
[----:B------:R-:W-:-:S08]  /*1090*/  NOP ;  /* 0x0000000000007918 */ /* 0x000fd00000000000 */
[----:B------:R-:W0:Y:S02]  /*10a0*/  USETMAXREG.TRY_ALLOC.CTAPOOL UP0, 0xe8 ;  /* 0x000000e8000079c8 */ /* 0x000e240008000600 */
[----:B0-----:R-:W-:-:S13]  /*10b0*/  PLOP3.LUT P0, PT, PT, PT, UP0, 0x80, 0x0 ;  /* 0x000000000000781c */ /* 0x001fda0003f0f008 */
[----:B------:R-:W-:Y:S05]  /*10c0*/  @!P0 BRA `(.L_x_9) ;  /* 0xfffffffc00f08947 */ /* 0x000fea000383ffff */
[----:B------:R-:W-:Y:S01]  /*10d0*/  ULDC.64 UR4, c[0x0][0x598] ;  /* 0x0001660000047ab9 */ /* 0x000fe20000000a00 */
[----:B------:R-:W-:Y:S01]  /*10e0*/  ULDC.64 UR38, c[0x0][0x208] ;  /* 0x0000820000267ab9 */ /* 0x000fe20000000a00 */
[----:B------:R-:W-:-:S04]  /*10f0*/  ISETP.NE.U32.AND P0, PT, RZ, UR4, PT ;  /* 0x00000004ff007c0c */ /* 0x000fc8000bf05070 */
[----:B------:R-:W-:-:S13]  /*1100*/  ISETP.NE.AND.EX P0, PT, RZ, UR5, PT, P0 ;  /* 0x00000005ff007c0c */ /* 0x000fda000bf05300 */
[----:B------:R-:W-:Y:S05]  /*1110*/  @!P0 BRA `(.L_x_12) ;  /* 0x00000000001c8947 */ /* 0x000fea0003800000 */
[----:B------:R-:W0:Y:S02]  /*1120*/  LDC.64 R4, c[0x0][0x598] ;  /* 0x00016600ff047b82 */ /* 0x000e240000000a00 */
[----:B0-----:R-:W2:Y:S02]  /*1130*/  LDG.E.64 R4, desc[UR38][R4.64] ;  /* 0x0000002604047981 */ /* 0x001ea4000c1e1b00 */
[----:B--2---:R-:W-:-:S04]  /*1140*/  ISETP.NE.U32.AND P0, PT, R4, RZ, PT ;  /* 0x000000ff0400720c */ /* 0x004fc80003f05070 */
[----:B------:R-:W-:-:S13]  /*1150*/  ISETP.NE.AND.EX P0, PT, R5, RZ, PT, P0 ;  /* 0x000000ff0500720c */ /* 0x000fda0003f05300 */
[----:B------:R-:W-:Y:S05]  /*1160*/  @!P0 BRA `(.L_x_12) ;  /* 0x0000000000088947 */ /* 0x000fea0003800000 */
[----:B------:R0:W5:Y:S01]  /*1170*/  LD.E R23, desc[UR38][R4.64] ;  /* 0x0000002604177980 */ /* 0x000162000c101900 */
[----:B------:R-:W-:Y:S05]  /*1180*/  BRA `(.L_x_13) ;  /* 0x0000000000247947 */ /* 0x000fea0003800000 */
.L_x_12:
[----:B------:R-:W-:Y:S02]  /*1190*/  ULDC.64 UR4, c[0x0][0x588] ;  /* 0x0001620000047ab9 */ /* 0x000fe40000000a00 */
[----:B------:R-:W-:-:S04]  /*11a0*/  ISETP.NE.U32.AND P0, PT, RZ, UR4, PT ;  /* 0x00000004ff007c0c */ /* 0x000fc8000bf05070 */
[----:B------:R-:W-:-:S13]  /*11b0*/  ISETP.NE.AND.EX P0, PT, RZ, UR5, PT, P0 ;  /* 0x00000005ff007c0c */ /* 0x000fda000bf05300 */
[----:B------:R-:W-:Y:S05]  /*11c0*/  @!P0 BRA `(.L_x_14) ;  /* 0x00000000000c8947 */ /* 0x000fea0003800000 */
[----:B------:R-:W0:Y:S02]  /*11d0*/  LDC.64 R4, c[0x0][0x588] ;  /* 0x00016200ff047b82 */ /* 0x000e240000000a00 */
[----:B0-----:R1:W5:Y:S01]  /*11e0*/  LDG.E R23, desc[UR38][R4.64] ;  /* 0x0000002604177981 */ /* 0x001362000c1e1900 */
[----:B------:R-:W-:Y:S05]  /*11f0*/  BRA `(.L_x_13) ;  /* 0x0000000000087947 */ /* 0x000fea0003800000 */
.L_x_14:
[----:B------:R-:W-:Y:S02]  /*1200*/  ULDC UR4, c[0x0][0x580] ;  /* 0x0001600000047ab9 */ /* 0x000fe40000000800 */
[----:B------:R-:W-:-:S07]  /*1210*/  IMAD.U32 R23, RZ, RZ, UR4 ;  /* 0x00000004ff177e24 */ /* 0x000fce000f8e00ff */
.L_x_13:
[----:B------:R-:W-:Y:S02]  /*1220*/  ULDC.64 UR4, c[0x0][0x5a0] ;  /* 0x0001680000047ab9 */ /* 0x000fe40000000a00 */
[----:B------:R-:W-:-:S04]  /*1230*/  ISETP.NE.U32.AND P0, PT, RZ, UR4, PT ;  /* 0x00000004ff007c0c */ /* 0x000fc8000bf05070 */
[----:B------:R-:W-:-:S13]  /*1240*/  ISETP.NE.AND.EX P0, PT, RZ, UR5, PT, P0 ;  /* 0x00000005ff007c0c */ /* 0x000fda000bf05300 */
[----:B------:R-:W-:Y:S05]  /*1250*/  @!P0 BRA `(.L_x_15) ;  /* 0x00000000001c8947 */ /* 0x000fea0003800000 */
[----:B01----:R-:W0:Y:S02]  /*1260*/  LDC.64 R4, c[0x0][0x5a0] ;  /* 0x00016800ff047b82 */ /* 0x003e240000000a00 */
[----:B0-----:R-:W2:Y:S02]  /*1270*/  LDG.E.64 R4, desc[UR38][R4.64] ;  /* 0x0000002604047981 */ /* 0x001ea4000c1e1b00 */
[----:B--2---:R-:W-:-:S04]  /*1280*/  ISETP.NE.U32.AND P0, PT, R4, RZ, PT ;  /* 0x000000ff0400720c */ /* 0x004fc80003f05070 */
[----:B------:R-:W-:-:S13]  /*1290*/  ISETP.NE.AND.EX P0, PT, R5, RZ, PT, P0 ;  /* 0x000000ff0500720c */ /* 0x000fda0003f05300 */
[----:B------:R-:W-:Y:S05]  /*12a0*/  @!P0 BRA `(.L_x_15) ;  /* 0x0000000000088947 */ /* 0x000fea0003800000 */
[----:B------:R0:W5:Y:S01]  /*12b0*/  LD.E R82, desc[UR38][R4.64] ;  /* 0x0000002604527980 */ /* 0x000162000c101900 */
[----:B------:R-:W-:Y:S05]  /*12c0*/  BRA `(.L_x_16) ;  /* 0x0000000000247947 */ /* 0x000fea0003800000 */
.L_x_15:
[----:B------:R-:W-:Y:S02]  /*12d0*/  ULDC.64 UR4, c[0x0][0x590] ;  /* 0x0001640000047ab9 */ /* 0x000fe40000000a00 */
[----:B------:R-:W-:-:S04]  /*12e0*/  ISETP.NE.U32.AND P0, PT, RZ, UR4, PT ;  /* 0x00000004ff007c0c */ /* 0x000fc8000bf05070 */
[----:B------:R-:W-:-:S13]  /*12f0*/  ISETP.NE.AND.EX P0, PT, RZ, UR5, PT, P0 ;  /* 0x00000005ff007c0c */ /* 0x000fda000bf05300 */
[----:B------:R-:W-:Y:S05]  /*1300*/  @!P0 BRA `(.L_x_17) ;  /* 0x00000000000c8947 */ /* 0x000fea0003800000 */
[----:B------:R-:W2:Y:S02]  /*1310*/  LDC.64 R82, c[0x0][0x590] ;  /* 0x00016400ff527b82 */ /* 0x000ea40000000a00 */
[----:B--2---:R2:W5:Y:S01]  /*1320*/  LDG.E R82, desc[UR38][R82.64] ;  /* 0x0000002652527981 */ /* 0x004562000c1e1900 */
[----:B------:R-:W-:Y:S05]  /*1330*/  BRA `(.L_x_16) ;  /* 0x0000000000087947 */ /* 0x000fea0003800000 */
.L_x_17:
[----:B------:R-:W-:Y:S02]  /*1340*/  ULDC UR4, c[0x0][0x584] ;  /* 0x0001610000047ab9 */ /* 0x000fe40000000800 */
[----:B------:R-:W-:-:S07]  /*1350*/  IMAD.U32 R82, RZ, RZ, UR4 ;  /* 0x00000004ff527e24 */ /* 0x000fce000f8e00ff */
.L_x_16:
[----:B------:R-:W-:-:S13]  /*1360*/  LOP3.LUT P0, RZ, R3, 0xff, RZ, 0xc0, !PT ;  /* 0x000000ff03ff7812 */ /* 0x000fda000780c0ff */
[----:B------:R-:W-:Y:S05]  /*1370*/  @!P0 EXIT ;  /* 0x000000000000894d */ /* 0x000fea0003800000 */
[----:B------:R-:W3:Y:S01]  /*1380*/  LDC R84, c[0x0][0x658] ;  /* 0x00019600ff547b82 */ /* 0x000ee20000000800 */
[----:B------:R-:W-:Y:S01]  /*1390*/  ULDC.64 UR6, c[0x0][0x288] ;  /* 0x0000a20000067ab9 */ /* 0x000fe20000000a00 */
[----:B------:R-:W-:Y:S01]  /*13a0*/  LOP3.LUT R7, R7, 0x1, RZ, 0xc0, !PT ;  /* 0x0000000107077812 */ /* 0x000fe200078ec0ff */
[----:B------:R-:W-:Y:S01]  /*13b0*/  UIADD3 UR4, UR7, 0x3f, URZ ;  /* 0x0000003f07047890 */ /* 0x000fe2000fffe03f */
[----:B------:R-:W-:Y:S01]  /*13c0*/  SHF.R.U32.HI R3, RZ, 0x2, R85 ;  /* 0x00000002ff037819 */ /* 0x000fe20000011655 */
[----:B01----:R-:W-:Y:S01]  /*13d0*/  IMAD.U32 R4, RZ, RZ, UR6 ;  /* 0x00000006ff047e24 */ /* 0x003fe2000f8e00ff */
[----:B------:R-:W-:Y:S01]  /*13e0*/  SHF.R.U32.HI R0, RZ, 0x1, R0 ;  /* 0x00000001ff007819 */ /* 0x000fe20000011600 */
[----:B------:R-:W-:Y:S01]  /*13f0*/  USHF.R.S32.HI UR5, URZ, 0x1f, UR4 ;  /* 0x0000001f3f057899 */ /* 0x000fe20008011404 */
[----:B--2---:R-:W-:Y:S01]  /*1400*/  LOP3.LUT R83, R85, 0x3, RZ, 0xc0, !PT ;  /* 0x0000000355537812 */ /* 0x004fe200078ec0ff */
[----:B------:R-:W-:Y:S01]  /*1410*/  IMAD.SHL.U32 R80, R7, 0x40, RZ ;  /* 0x0000004007507824 */ /* 0x000fe200078e00ff */
[----:B------:R-:W-:Y:S01]  /*1420*/  LOP3.LUT R3, R3, 0x7, RZ, 0xc0, !PT ;  /* 0x0000000703037812 */ /* 0x000fe200078ec0ff */
[----:B------:R-:W-:Y:S01]  /*1430*/  ULEA.HI UR5, UR5, UR4, URZ, 0x6 ;  /* 0x0000000405057291 */ /* 0x000fe2000f8f303f */
[----:B------:R-:W-:Y:S01]  /*1440*/  LOP3.LUT R0, R0, 0x30, RZ, 0xc0, !PT ;  /* 0x0000003000007812 */ /* 0x000fe200078ec0ff */
[----:B------:R-:W-:Y:S01]  /*1450*/  IMAD R83, R83, -0x2, R4 ;  /* 0xfffffffe53537824 */ /* 0x000fe200078e0204 */
[--C-:B------:R-:W-:Y:S01]  /*1460*/  LOP3.LUT R80, R80, 0x40, R3.reuse, 0xe2, !PT ;  /* 0x0000004050507812 */ /* 0x100fe200078ee203 */
[----:B------:R-:W-:Y:S01]  /*1470*/  USHF.R.S32.HI UR43, URZ, 0x6, UR5 ;  /* 0x000000063f2b7899 */ /* 0x000fe20008011405 */
[----:B------:R-:W-:Y:S01]  /*1480*/  IADD3 R4, RZ, -R0, -R3 ;  /* 0x80000000ff047210 */ /* 0x000fe20007ffe803 */
[----:B------:R-:W-:Y:S01]  /*1490*/  IMAD.MOV.U32 R3, RZ, RZ, -0x1 ;  /* 0xffffffffff037424 */ /* 0x000fe200078e00ff */
[----:B------:R-:W-:Y:S01]  /*14a0*/  LOP3.LUT R86, R85, 0x80, RZ, 0xc0, !PT ;  /* 0x0000008055567812 */ /* 0x000fe200078ec0ff */
[----:B------:R-:W-:Y:S01]  /*14b0*/  UISETP.LT.AND UP0, UPT, UR43, 0x1, UPT ;  /* 0x000000012b00788c */ /* 0x000fe2000bf01270 */
[----:B------:R-:W-:Y:S01]  /*14c0*/  IMAD.MOV.U32 R5, RZ, RZ, 0x1 ;  /* 0x00000001ff057424 */ /* 0x000fe200078e00ff */
[----:B------:R-:W-:Y:S01]  /*14d0*/  ULDC UR4, c[0x0][0x284] ;  /* 0x0000a10000047ab9 */ /* 0x000fe20000000800 */
[----:B------:R-:W-:Y:S01]  /*14e0*/  IMAD R4, R7, -0x40, R4 ;  /* 0xffffffc007047824 */ /* 0x000fe200078e0204 */
[----:B------:R-:W-:Y:S01]  /*14f0*/  USEL UR44, UR43, 0x1, UP0 ;  /* 0x000000012b2c7887 */ /* 0x000fe20008000000 */
[----:B---3--:R-:W-:Y:S01]  /*1500*/  SHF.L.U32 R3, R3, R84, RZ ;  /* 0x0000005403037219 */ /* 0x008fe200000006ff */
[----:B------:R-:W-:Y:S01]  /*1510*/  IMAD.SHL.U32 R85, R85, 0x2, RZ ;  /* 0x0000000255557824 */ /* 0x000fe200078e00ff */
[----:B------:R-:W-:Y:S01]  /*1520*/  LOP3.LUT R80, R80, R0, RZ, 0xfc, !PT ;  /* 0x0000000050507212 */ /* 0x000fe200078efcff */
[----:B------:R-:W-:Y:S01]  /*1530*/  VIADD R88, R4, UR4 ;  /* 0x0000000404587c36 */ /* 0x000fe20008000000 */
[----:B------:R-:W-:Y:S01]  /*1540*/  SHF.L.U32 R84, R5, R84, RZ ;  /* 0x0000005405547219 */ /* 0x000fe200000006ff */
[----:B------:R-:W-:Y:S01]  /*1550*/  IMAD.MOV.U32 R81, RZ, RZ, RZ ;  /* 0x000000ffff517224 */ /* 0x000fe200078e00ff */
[----:B------:R-:W-:Y:S01]  /*1560*/  SHF.R.U32.HI R86, RZ, 0x7, R86 ;  /* 0x00000007ff567819 */ /* 0x000fe20000011656 */
[----:B------:R-:W-:Y:S01]  /*1570*/  UIADD3 UR44, UR43, -UR44, URZ ;  /* 0x8000002c2b2c7290 */ /* 0x000fe2000fffe03f */
[----:B------:R-:W-:Y:S01]  /*1580*/  LOP3.LUT R87, RZ, R3, RZ, 0x33, !PT ;  /* 0x00000003ff577212 */ /* 0x000fe200078e33ff */
[----:B------:R-:W-:Y:S01]  /*1590*/  UMOV UR40, URZ ;  /* 0x0000003f00287c82 */ /* 0x000fe20008000000 */
[----:B------:R-:W-:-:S09]  /*15a0*/  UMOV UR41, URZ ;  /* 0x0000003f00297c82 */ /* 0x000fd20008000000 */
.L_x_151:
[----:B0-----:R-:W0:Y:S01]  /*15b0*/  SHFL.IDX PT, R0, R86, RZ, 0x1f ;  /* 0x00001fff56007589 */ /* 0x001e2200000e0000 */
[----:B-1----:R-:W1:Y:S01]  /*15c0*/  S2UR UR7, SR_CgaCtaId ;  /* 0x00000000000779c3 */ /* 0x002e620000008800 */
[----:B------:R-:W-:Y:S01]  /*15d0*/  UMOV UR6, 0x400 ;  /* 0x0000040000067882 */ /* 0x000fe20000000000 */
[----:B0-----:R-:W-:Y:S01]  /*15e0*/  R2UR UR4, R0 ;  /* 0x00000000000472ca */ /* 0x001fe200000e0000 */
[----:B-1----:R-:W-:-:S12]  /*15f0*/  ULEA UR6, UR7, UR6, 0x18 ;  /* 0x0000000607067291 */ /* 0x002fd8000f8ec03f */
[----:B------:R-:W-:-:S04]  /*1600*/  ULEA.HI UR5, UR4, UR4, URZ, 0x1 ;  /* 0x0000000404057291 */ /* 0x000fc8000f8f083f */
[----:B------:R-:W-:-:S04]  /*1610*/  ULOP3.LUT UR5, UR5, 0xffffe, URZ, 0xc0, !UPT ;  /* 0x000ffffe05057892 */ /* 0x000fc8000f8ec03f */
[----:B------:R-:W-:-:S03]  /*1620*/  UIADD3 UR5, UR4, -UR5, URZ ;  /* 0x8000000504057290 */ /* 0x000fc6000fffe03f */
[----:B------:R-:W-:Y:S01]  /*1630*/  ULDC UR4, c[0x0][0x28c] ;  /* 0x0000a30000047ab9 */ /* 0x000fe20000000800 */
[----:B------:R-:W-:Y:S01]  /*1640*/  ULEA UR5, UR5, UR6, 0xc ;  /* 0x0000000605057291 */ /* 0x000fe2000f8e603f */
[----:B------:R-:W-:-:S03]  /*1650*/  ISETP.LT.AND P0, PT, RZ, UR4, PT ;  /* 0x00000004ff007c0c */ /* 0x000fc6000bf01270 */
[----:B------:R-:W-:-:S04]  /*1660*/  UIADD3 UR5, UR5, 0x200, URZ ;  /* 0x0000020005057890 */ /* 0x000fc8000fffe03f */
[----:B------:R-:W-:-:S04]  /*1670*/  USHF.R.U32.HI UR5, URZ, 0x4, UR5 ;  /* 0x000000043f057899 */ /* 0x000fc80008011605 */
[----:B------:R-:W-:-:S04]  /*1680*/  ULOP3.LUT UR5, UR5, 0x3fff, URZ, 0xc0, !UPT ;  /* 0x00003fff05057892 */ /* 0x000fc8000f8ec03f */
[----:B------:R-:W-:Y:S01]  /*1690*/  ULOP3.LUT UR45, UR5, 0x10000, URZ, 0xfc, !UPT ;  /* 0x00010000052d7892 */ /* 0x000fe2000f8efc3f */
[----:B--2-4-:R-:W-:Y:S11]  /*16a0*/  @P0 BRA `(.L_x_18) ;  /* 0x0000000000400947 */ /* 0x014ff60003800000 */
[----:B------:R-:W-:Y:S01]  /*16b0*/  MOV R0, 0x0 ;  /* 0x0000000000007802 */ /* 0x000fe20000000f00 */
[----:B------:R-:W-:Y:S01]  /*16c0*/  ULDC.64 UR4, c[0x4][0x68] ;  /* 0x01001a0000047ab9 */ /* 0x000fe20000000a00 */
[----:B------:R-:W-:Y:S01]  /*16d0*/  ULDC.64 UR6, c[0x4][0x8] ;  /* 0x0100020000067ab9 */ /* 0x000fe20000000a00 */
[----:B------:R-:W-:Y:S01]  /*16e0*/  IMAD.U32 R4, RZ, RZ, UR4 ;  /* 0x00000004ff047e24 */ /* 0x000fe2000f8e00ff */
[----:B------:R0:W1:Y:S01]  /*16f0*/  LDC.64 R14, c[0x4][R0] ;  /* 0x01000000000e7b82 */ /* 0x0000620000000a00 */
[----:B------:R-:W-:Y:S01]  /*1700*/  IMAD.U32 R5, RZ, RZ, UR5 ;  /* 0x00000005ff057e24 */ /* 0x000fe2000f8e00ff */
[----:B------:R-:W-:Y:S01]  /*1710*/  ULDC.64 UR4, c[0x4][0x70] ;  /* 0x01001c0000047ab9 */ /* 0x000fe20000000a00 */
[----:B------:R-:W-:Y:S02]  /*1720*/  IMAD.U32 R10, RZ, RZ, UR6 ;  /* 0x00000006ff0a7e24 */ /* 0x000fe4000f8e00ff */
[----:B------:R-:W-:Y:S02]  /*1730*/  IMAD.U32 R6, RZ, RZ, UR4 ;  /* 0x00000004ff067e24 */ /* 0x000fe4000f8e00ff */
[----:B------:R-:W-:-:S02]  /*1740*/  IMAD.U32 R7, RZ, RZ, UR5 ;  /* 0x00000005ff077e24 */ /* 0x000fc4000f8e00ff */
[----:B------:R-:W-:Y:S02]  /*1750*/  IMAD.U32 R11, RZ, RZ, UR7 ;  /* 0x00000007ff0b7e24 */ /* 0x000fe4000f8e00ff */
[----:B------:R-:W-:Y:S02]  /*1760*/  IMAD.MOV.U32 R8, RZ, RZ, 0x1e1 ;  /* 0x000001e1ff087424 */ /* 0x000fe400078e00ff */
[----:B------:R-:W-:Y:S02]  /*1770*/  IMAD.MOV.U32 R12, RZ, RZ, 0x1 ;  /* 0x00000001ff0c7424 */ /* 0x000fe400078e00ff */
[----:B0-----:R-:W-:-:S07]  /*1780*/  IMAD.MOV.U32 R13, RZ, RZ, RZ ;  /* 0x000000ffff0d7224 */ /* 0x001fce00078e00ff */
[----:B------:R-:W-:-:S07]  /*1790*/  LEPC R20, `(.L_x_18) ;  /* 0x000000001014794e */ /* 0x000fce0000000000 */
[----:B-1---5:R-:W-:Y:S05]  /*17a0*/  CALL.ABS.NOINC R14 ;  /* 0x000000000e007343 */ /* 0x022fea0003c00000 */
.L_x_18:
[----:B------:R-:W-:-:S04]  /*17b0*/  LOP3.LUT R0, R18, 0x1, RZ, 0xfc, !PT ;  /* 0x0000000112007812 */ /* 0x000fc800078efcff */
[----:B------:R-:W-:-:S13]  /*17c0*/  ISETP.NE.AND P0, PT, R0, 0x3, PT ;  /* 0x000000030000780c */ /* 0x000fda0003f05270 */
[----:B------:R-:W-:Y:S05]  /*17d0*/  @!P0 BRA `(.L_x_19) ;  /* 0x0000000000048947 */ /* 0x000fea0003800000 */
[----:B------:R-:W-:Y:S01]  /*17e0*/  BPT.TRAP 0x1 ;  /* 0x000000040000795c */ /* 0x000fe20000300000 */
.L_x_19:
[----:B------:R-:W0:Y:S01]  /*17f0*/  S2UR UR5, SR_CgaCtaId ;  /* 0x00000000000579c3 */ /* 0x000e220000008800 */
[----:B------:R-:W-:Y:S01]  /*1800*/  UMOV UR4, 0x400 ;  /* 0x0000040000047882 */ /* 0x000fe20000000000 */
[----:B------:R-:W-:Y:S02]  /*1810*/  IMAD.U32 R0, RZ, RZ, UR40 ;  /* 0x00000028ff007e24 */ /* 0x000fe4000f8e00ff */
[----:B------:R-:W-:-:S03]  /*1820*/  IMAD.U32 R3, RZ, RZ, UR41 ;  /* 0x00000029ff037e24 */ /* 0x000fc6000f8e00ff */
[----:B------:R-:W-:Y:S01]  /*1830*/  SHF.L.U32 R0, R0, 0x1f, RZ ;  /* 0x0000001f00007819 */ /* 0x000fe200000006ff */
[----:B0-----:R-:W-:-:S06]  /*1840*/  ULEA UR4, UR5, UR4, 0x18 ;  /* 0x0000000405047291 */ /* 0x001fcc000f8ec03f */
[----:B------:R-:W-:-:S04]  /*1850*/  IMAD.U32 R6, RZ, RZ, UR4 ;  /* 0x00000004ff067e24 */ /* 0x000fc8000f8e00ff */
[----:B------:R-:W-:-:S04]  /*1860*/  IMAD R3, R3, 0x8, R6 ;  /* 0x0000000803037824 */ /* 0x000fc800078e0206 */
[----:B------:R0:W1:Y:S01]  /*1870*/  SYNCS.PHASECHK.TRANS64.TRYWAIT P1, [R3+URZ], R0 ;  /* 0x00000000030075a7 */ /* 0x000062000802017f */
[----:B------:R-:W-:Y:S05]  /*1880*/  @!P0 BRA `(.L_x_20) ;  /* 0x0000000000048947 */ /* 0x000fea0003800000 */
[----:B------:R-:W-:Y:S01]  /*1890*/  BPT.TRAP 0x1 ;  /* 0x000000040000795c */ /* 0x000fe20000300000 */
.L_x_20:
[----:B------:R-:W-:-:S05]  /*18a0*/  IMAD.U32 R4, RZ, RZ, UR44 ;  /* 0x0000002cff047e24 */ /* 0x000fca000f8e00ff */
[----:B------:R-:W-:Y:S01]  /*18b0*/  ISETP.GE.AND P2, PT, R4, 0x1, PT ;  /* 0x000000010400780c */ /* 0x000fe20003f46270 */
[----:B-1----:R-:W-:-:S12]  /*18c0*/  @P1 BRA `(.L_x_21) ;  /* 0x0000000000081947 */ /* 0x002fd80003800000 */
[----:B------:R-:W1:Y:S02]  /*18d0*/  SYNCS.PHASECHK.TRANS64.TRYWAIT P1, [R3+URZ], R0 ;  /* 0x00000000030075a7 */ /* 0x000e64000802017f */
[----:B-1----:R-:W-:Y:S05]  /*18e0*/  @!P1 BRA `(.L_x_22) ;  /* 0x0000006000b09947 */ /* 0x002fea0003800000 */
.L_x_21:
[----:B------:R-:W-:Y:S05]  /*18f0*/  WARPSYNC.ALL ;  /* 0x0000000000007948 */ /* 0x000fea0003800000 */
[----:B------:R-:W-:Y:S01]  /*1900*/  R2UR UR4, R6 ;  /* 0x00000000060472ca */ /* 0x000fe200000e0000 */
[----:B------:R-:W-:Y:S01]  /*1910*/  ULEA UR5, UR41, UR45, 0x9 ;  /* 0x0000002d29057291 */ /* 0x000fe2000f8e483f */
[----:B------:R-:W-:Y:S01]  /*1920*/  WARPGROUP.ARRIVE ;  /* 0x00000000000079c5 */ /* 0x000fe20000000000 */
[----:B------:R-:W-:Y:S01]  /*1930*/  UMOV UR9, 0x80000020 ;  /* 0x8000002000097882 */ /* 0x000fe20000000000 */
[----:B------:R-:W-:Y:S01]  /*1940*/  UMOV UR11, 0x80000020 ;  /* 0x80000020000b7882 */ /* 0x000fe20000000000 */
[----:B------:R-:W-:Y:S01]  /*1950*/  UMOV UR13, UR9 ;  /* 0x00000009000d7c82 */ /* 0x000fe20008000000 */
[----:B------:R-:W-:Y:S01]  /*1960*/  UMOV UR15, 0x80000020 ;  /* 0x80000020000f7882 */ /* 0x000fe20000000000 */
[----:B------:R-:W-:Y:S01]  /*1970*/  UMOV UR17, UR9 ;  /* 0x0000000900117c82 */ /* 0x000fe20008000000 */
[----:B------:R-:W-:Y:S01]  /*1980*/  UMOV UR8, UR5 ;  /* 0x0000000500087c82 */ /* 0x000fe20008000000 */
[----:B------:R-:W-:Y:S01]  /*1990*/  UMOV UR19, 0x80000020 ;  /* 0x8000002000137882 */ /* 0x000fe20000000000 */
[----:B------:R-:W-:Y:S01]  /*19a0*/  UMOV UR12, UR8 ;  /* 0x00000008000c7c82 */ /* 0x000fe20008000000 */
[----:B------:R-:W-:Y:S01]  /*19b0*/  UMOV UR16, UR8 ;  /* 0x0000000800107c82 */ /* 0x000fe20008000000 */
[----:B------:R-:W-:Y:S01]  /*19c0*/  UMOV UR20, UR8 ;  /* 0x0000000800147c82 */ /* 0x000fe20008000000 */
[----:B------:R-:W-:Y:S01]  /*19d0*/  UIADD3 UR4, UR4, 0x1e200, URZ ;  /* 0x0001e20004047890 */ /* 0x000fe2000fffe03f */
[----:B------:R-:W-:Y:S01]  /*19e0*/  UMOV UR21, UR9 ;  /* 0x0000000900157c82 */ /* 0x000fe20008000000 */
[----:B------:R-:W-:-:S02]  /*19f0*/  UMOV UR23, 0x80000020 ;  /* 0x8000002000177882 */ /* 0x000fc40000000000 */
[----:B------:R-:W-:-:S04]  /*1a00*/  USHF.R.U32.HI UR4, URZ, 0x4, UR4 ;  /* 0x000000043f047899 */ /* 0x000fc80008011604 */
[----:B------:R-:W-:-:S04]  /*1a10*/  ULOP3.LUT UR4, UR4, 0x3fff, URZ, 0xc0, !UPT ;  /* 0x00003fff04047892 */ /* 0x000fc8000f8ec03f */
[----:B------:R-:W-:-:S04]  /*1a20*/  ULOP3.LUT UR4, UR4, 0x10000, URZ, 0xfc, !UPT ;  /* 0x0001000004047892 */ /* 0x000fc8000f8efc3f */
[----:B------:R-:W-:-:S04]  /*1a30*/  UIMAD UR6, UR41, 0x1c0, UR4 ;  /* 0x000001c0290678a4 */ /* 0x000fc8000f8e0204 */
[----:B------:R-:W-:Y:S02]  /*1a40*/  UIADD3 UR7, UR6, 0x40, URZ ;  /* 0x0000004006077890 */ /* 0x000fe4000fffe03f */
[----:B------:R-:W-:Y:S02]  /*1a50*/  UIADD3 UR14, UR6, 0x80, URZ ;  /* 0x00000080060e7890 */ /* 0x000fe4000fffe03f */
[----:B------:R-:W-:Y:S01]  /*1a60*/  UMOV UR10, UR6 ;  /* 0x00000006000a7c82 */ /* 0x000fe20008000000 */
[----:B------:R-:W-:Y:S01]  /*1a70*/  UIADD3 UR18, UR6, 0xc0, URZ ;  /* 0x000000c006127890 */ /* 0x000fe2000fffe03f */
[----:B------:R-:W-:Y:S01]  /*1a80*/  IGMMA.64x16x32.S8.S8 R72, gdesc[UR8], RZ, !UPT, gsb0 ;  /* 0x00600000084879f1 */ /* 0x000fe2000c0410ff */
[----:B------:R-:W-:Y:S01]  /*1a90*/  UMOV UR10, UR7 ;  /* 0x00000007000a7c82 */ /* 0x000fe20008000000 */
[----:B------:R-:W-:Y:S01]  /*1aa0*/  UMOV UR11, 0x80000020 ;  /* 0x80000020000b7882 */ /* 0x000fe20000000000 */
[----:B------:R-:W-:Y:S02]  /*1ab0*/  UIADD3 UR22, UR6, 0x100, URZ ;  /* 0x0000010006167890 */ /* 0x000fe4000fffe03f */
[----:B------:R-:W-:Y:S01]  /*1ac0*/  UIADD3 UR7, UR6, 0x180, URZ ;  /* 0x0000018006077890 */ /* 0x000fe2000fffe03f */
[----:B------:R-:W-:-:S02]  /*1ad0*/  WARPGROUP.DEPBAR.LE gsb0, 0x0 ;  /* 0x00008000000079c5 */ /* 0x000fc40000010000 */
[----:B------:R-:W-:-:S06]  /*1ae0*/  WARPGROUP.ARRIVE ;  /* 0x00000000000079c5 */ /* 0x000fcc0000000000 */
[----:B------:R-:W-:Y:S01]  /*1af0*/  IGMMA.64x16x32.S8.S8 R64, gdesc[UR8], RZ, !UPT, gsb0 ;  /* 0x00600000084079f1 */ /* 0x000fe2000c0410ff */
[----:B------:R-:W-:Y:S01]  /*1b00*/  UIADD3 UR10, UR6, 0x140, URZ ;  /* 0x00000140060a7890 */ /* 0x000fe2000fffe03f */
[----:B------:R-:W-:Y:S01]  /*1b10*/  UMOV UR11, 0x80000020 ;  /* 0x80000020000b7882 */ /* 0x000fe20000000000 */
[----:B------:R-:W-:Y:S02]  /*1b20*/  WARPGROUP.DEPBAR.LE gsb0, 0x0 ;  /* 0x00008000000079c5 */ /* 0x000fe40000010000 */
        /* <DEDUP_REMOVED lines=17> */
[----:B------:R-:W-:Y:S01]  /*1c40*/  UMOV UR10, UR7 ;  /* 0x00000007000a7c82 */ /* 0x000fe20008000000 */
[----:B------:R-:W-:Y:S01]  /*1c50*/  UMOV UR11, 0x80000020 ;  /* 0x80000020000b7882 */ /* 0x000fe20000000000 */
[----:B------:R-:W-:Y:S02]  /*1c60*/  WARPGROUP.DEPBAR.LE gsb0, 0x0 ;  /* 0x00008000000079c5 */ /* 0x000fe40000010000 */
[----:B------:R-:W-:-:S06]  /*1c70*/  WARPGROUP.ARRIVE ;  /* 0x00000000000079c5 */ /* 0x000fcc0000000000 */
[----:B------:R-:W-:Y:S01]  /*1c80*/  IGMMA.64x16x32.S8.S8 R24, gdesc[UR8], RZ, !UPT, gsb0 ;  /* 0x00600000081879f1 */ /* 0x000fe2000c0410ff */
[----:B------:R-:W-:Y:S02]  /*1c90*/  UIADD3 UR8, UR5, 0x2, URZ ;  /* 0x0000000205087890 */ /* 0x000fe4000fffe03f */
[----:B------:R-:W-:Y:S01]  /*1ca0*/  UIADD3 UR10, UR6, 0x2, URZ ;  /* 0x00000002060a7890 */ /* 0x000fe2000fffe03f */
[----:B------:R-:W-:Y:S01]  /*1cb0*/  UMOV UR9, 0x80000020 ;  /* 0x8000002000097882 */ /* 0x000fe20000000000 */
[----:B------:R-:W-:Y:S01]  /*1cc0*/  UMOV UR11, 0x80000020 ;  /* 0x80000020000b7882 */ /* 0x000fe20000000000 */
[----:B------:R-:W-:Y:S02]  /*1cd0*/  UIADD3 UR5, UR6, 0x42, URZ ;  /* 0x0000004206057890 */ /* 0x000fe4000fffe03f */
[----:B------:R-:W-:Y:S01]  /*1ce0*/  UMOV UR12, UR8 ;  /* 0x00000008000c7c82 */ /* 0x000fe20008000000 */
[----:B------:R-:W-:Y:S01]  /*1cf0*/  UMOV UR13, UR9 ;  /* 0x00000009000d7c82 */ /* 0x000fe20008000000 */
[----:B------:R-:W-:Y:S01]  /*1d00*/  UMOV UR16, UR8 ;  /* 0x0000000800107c82 */ /* 0x000fe20008000000 */
[----:B------:R-:W-:Y:S01]  /*1d10*/  UMOV UR17, UR9 ;  /* 0x0000000900117c82 */ /* 0x000fe20008000000 */
[----:B------:R-:W-:Y:S01]  /*1d20*/  UMOV UR20, UR8 ;  /* 0x0000000800147c82 */ /* 0x000fe20008000000 */
[----:B------:R-:W-:Y:S01]  /*1d30*/  UMOV UR21, UR9 ;  /* 0x0000000900157c82 */ /* 0x000fe20008000000 */
[----:B------:R-:W-:-:S02]  /*1d40*/  WARPGROUP.DEPBAR.LE gsb0, 0x0 ;  /* 0x00008000000079c5 */ /* 0x000fc40000010000 */
[----:B------:R-:W-:-:S06]  /*1d50*/  WARPGROUP.ARRIVE ;  /* 0x00000000000079c5 */ /* 0x000fcc0000000000 */
[----:B------:R-:W-:Y:S01]  /*1d60*/  IGMMA.64x16x32.S8.S8 R72, gdesc[UR8], R72, gsb0 ;  /* 0x00600000084879f1 */ /* 0x000fe20008041048 */
[----:B------:R-:W-:Y:S01]  /*1d70*/  UMOV UR10, UR5 ;  /* 0x00000005000a7c82 */ /* 0x000fe20008000000 */
[----:B------:R-:W-:Y:S01]  /*1d80*/  UMOV UR11, 0x80000020 ;  /* 0x80000020000b7882 */ /* 0x000fe20000000000 */
[----:B------:R-:W-:Y:S02]  /*1d90*/  WARPGROUP.DEPBAR.LE gsb0, 0x0 ;  /* 0x00008000000079c5 */ /* 0x000fe40000010000 */
[----:B------:R-:W-:-:S06]  /*1da0*/  WARPGROUP.ARRIVE ;  /* 0x00000000000079c5 */ /* 0x000fcc0000000000 */
[----:B------:R-:W-:Y:S01]  /*1db0*/  IGMMA.64x16x32.S8.S8 R64, gdesc[UR8], R64, gsb0 ;  /* 0x00600000084079f1 */ /* 0x000fe20008041040 */
[----:B------:R-:W-:Y:S01]  /*1dc0*/  UIADD3 UR10, UR6, 0x142, URZ ;  /* 0x00000142060a7890 */ /* 0x000fe2000fffe03f */
[----:B------:R-:W-:Y:S01]  /*1dd0*/  UMOV UR11, 0x80000020 ;  /* 0x80000020000b7882 */ /* 0x000fe20000000000 */
[----:B------:R-:W-:Y:S01]  /*1de0*/  UIADD3 UR6, UR6, 0x182, URZ ;  /* 0x0000018206067890 */ /* 0x000fe2000fffe03f */
[----:B------:R-:W-:Y:S02]  /*1df0*/  WARPGROUP.DEPBAR.LE gsb0, 0x0 ;  /* 0x00008000000079c5 */ /* 0x000fe40000010000 */
[----:B------:R-:W-:-:S06]  /*1e00*/  WARPGROUP.ARRIVE ;  /* 0x00000000000079c5 */ /* 0x000fcc0000000000 */
[----:B------:R-:W-:Y:S03]  /*1e10*/  IGMMA.64x16x32.S8.S8 R56, gdesc[UR12], R56, gsb0 ;  /* 0x006000000c3879f1 */ /* 0x000fe60008041038 */
        /* <DEDUP_REMOVED lines=8> */
[----:B------:R-:W-:Y:S01]  /*1ea0*/  IGMMA.64x16x32.S8.S8 R32, gdesc[UR8], R32, gsb0 ;  /* 0x00600000082079f1 */ /* 0x000fe20008041020 */
[----:B------:R-:W-:Y:S01]  /*1eb0*/  UMOV UR10, UR6 ;  /* 0x00000006000a7c82 */ /* 0x000fe20008000000 */
[----:B------:R-:W-:Y:S01]  /*1ec0*/  UMOV UR11, 0x80000020 ;  /* 0x80000020000b7882 */ /* 0x000fe20000000000 */
[----:B------:R-:W-:Y:S02]  /*1ed0*/  WARPGROUP.DEPBAR.LE gsb0, 0x0 ;  /* 0x00008000000079c5 */ /* 0x000fe40000010000 */
[----:B------:R-:W-:-:S06]  /*1ee0*/  WARPGROUP.ARRIVE ;  /* 0x00000000000079c5 */ /* 0x000fcc0000000000 */
[----:B------:R-:W-:Y:S03]  /*1ef0*/  IGMMA.64x16x32.S8.S8 R24, gdesc[UR8], R24, gsb0 ;  /* 0x00600000081879f1 */ /* 0x000fe60008041018 */
[----:B------:R-:W-:Y:S02]  /*1f00*/  WARPGROUP.DEPBAR.LE gsb0, 0x0 ;  /* 0x00008000000079c5 */ /* 0x000fe40000010000 */
[----:B------:R-:W-:Y:S05]  /*1f10*/  @!P2 BRA `(.L_x_23) ;  /* 0x000000080010a947 */ /* 0x000fea0003800000 */
[----:B------:R-:W-:Y:S01]  /*1f20*/  UIADD3 UR5, UR41, 0x1, URZ ;  /* 0x0000000129057890 */ /* 0x000fe2000fffe03f */
[----:B01----:R-:W-:Y:S02]  /*1f30*/  IMAD.U32 R0, RZ, RZ, UR44 ;  /* 0x0000002cff007e24 */ /* 0x003fe4000f8e00ff */
[----:B------:R-:W-:Y:S01]  /*1f40*/  IMAD.U32 R3, RZ, RZ, UR41 ;  /* 0x00000029ff037e24 */ /* 0x000fe2000f8e00ff */
[----:B------:R-:W-:-:S04]  /*1f50*/  UISETP.NE.AND UP0, UPT, UR5, 0xf, UPT ;  /* 0x0000000f0500788c */ /* 0x000fc8000bf05270 */
[----:B------:R-:W-:Y:S02]  /*1f60*/  USEL UR6, URZ, 0x1, UP0 ;  /* 0x000000013f067887 */ /* 0x000fe40008000000 */
[----:B------:R-:W-:Y:S02]  /*1f70*/  USEL UR5, UR5, URZ, UP0 ;  /* 0x0000003f05057287 */ /* 0x000fe40008000000 */
[----:B------:R-:W-:-:S06]  /*1f80*/  ULOP3.LUT UR6, UR40, UR6, URZ, 0x3c, !UPT ;  /* 0x0000000628067292 */ /* 0x000fcc000f8e3c3f */
[----:B------:R-:W-:-:S07]  /*1f90*/  IMAD.U32 R7, RZ, RZ, UR6 ;  /* 0x00000006ff077e24 */ /* 0x000fce000f8e00ff */
.L_x_30:
[----:B------:R-:W-:Y:S05]  /*1fa0*/  @!P0 BRA `(.L_x_24) ;  /* 0x0000000000048947 */ /* 0x000fea0003800000 */
[----:B------:R-:W-:Y:S01]  /*1fb0*/  BPT.TRAP 0x1 ;  /* 0x000000040000795c */ /* 0x000fe20000300000 */
.L_x_24:
[----:B------:R-:W0:Y:S01]  /*1fc0*/  S2UR UR7, SR_CgaCtaId ;  /* 0x00000000000779c3 */ /* 0x000e220000008800 */
[----:B------:R-:W-:Y:S01]  /*1fd0*/  UMOV UR6, 0x400 ;  /* 0x0000040000067882 */ /* 0x000fe20000000000 */
[----:B------:R-:W-:Y:S01]  /*1fe0*/  IMAD.U32 R5, RZ, RZ, UR5 ;  /* 0x00000005ff057e24 */ /* 0x000fe2000f8e00ff */
[----:B------:R-:W-:Y:S01]  /*1ff0*/  SHF.L.U32 R4, R7, 0x1f, RZ ;  /* 0x0000001f07047819 */ /* 0x000fe200000006ff */
[----:B0-----:R-:W-:-:S06]  /*2000*/  ULEA UR6, UR7, UR6, 0x18 ;  /* 0x0000000607067291 */ /* 0x001fcc000f8ec03f */
[----:B------:R-:W-:-:S04]  /*2010*/  IMAD.U32 R6, RZ, RZ, UR6 ;  /* 0x00000006ff067e24 */ /* 0x000fc8000f8e00ff */
[----:B------:R-:W-:-:S04]  /*2020*/  IMAD R5, R5, 0x8, R6 ;  /* 0x0000000805057824 */ /* 0x000fc800078e0206 */
[----:B------:R0:W1:Y:S01]  /*2030*/  SYNCS.PHASECHK.TRANS64.TRYWAIT P1, [R5+URZ], R4 ;  /* 0x00000004050075a7 */ /* 0x000062000802017f */
[----:B------:R-:W-:Y:S05]  /*2040*/  @!P0 BRA `(.L_x_25) ;  /* 0x0000000000048947 */ /* 0x000fea0003800000 */
[----:B------:R-:W-:Y:S01]  /*2050*/  BPT.TRAP 0x1 ;  /* 0x000000040000795c */ /* 0x000fe20000300000 */
.L_x_25:
[----:B-1----:R-:W-:Y:S05]  /*2060*/  @P1 BRA `(.L_x_26) ;  /* 0x0000000000081947 */ /* 0x002fea0003800000 */
[----:B------:R-:W1:Y:S02]  /*2070*/  SYNCS.PHASECHK.TRANS64.TRYWAIT P1, [R5+URZ], R4 ;  /* 0x00000004050075a7 */ /* 0x000e64000802017f */
[----:B-1----:R-:W-:Y:S05]  /*2080*/  @!P1 BRA `(.L_x_27) ;  /* 0x0000005800dc9947 */ /* 0x002fea0003800000 */
.L_x_26:
[----:B------:R-:W-:Y:S01]  /*2090*/  ULEA UR7, UR5, UR45, 0x9 ;  /* 0x0000002d05077291 */ /* 0x000fe2000f8e483f */
[----:B------:R-:W-:Y:S01]  /*20a0*/  WARPGROUP.ARRIVE ;  /* 0x00000000000079c5 */ /* 0x000fe20000000000 */
[----:B------:R-:W-:Y:S01]  /*20b0*/  UIMAD UR6, UR5, 0x1c0, UR4 ;  /* 0x000001c0050678a4 */ /* 0x000fe2000f8e0204 */
[----:B------:R-:W-:Y:S01]  /*20c0*/  UMOV UR9, 0x80000020 ;  /* 0x8000002000097882 */ /* 0x000fe20000000000 */
[----:B------:R-:W-:Y:S02]  /*20d0*/  UMOV UR11, 0x80000020 ;  /* 0x80000020000b7882 */ /* 0x000fe40000000000 */
[----:B------:R-:W-:Y:S01]  /*20e0*/  UIADD3 UR12, UR6, 0x40, URZ ;  /* 0x00000040060c7890 */ /* 0x000fe2000fffe03f */
[----:B------:R-:W-:Y:S02]  /*20f0*/  UMOV UR8, UR7 ;  /* 0x0000000700087c82 */ /* 0x000fe40008000000 */
[----:B------:R-:W-:Y:S01]  /*2100*/  UMOV UR10, UR6 ;  /* 0x00000006000a7c82 */ /* 0x000fe20008000000 */
[----:B------:R-:W-:Y:S01]  /*2110*/  UIADD3 UR13, UR6, 0x80, URZ ;  /* 0x00000080060d7890 */ /* 0x000fe2000fffe03f */
[----:B------:R-:W-:Y:S01]  /*2120*/  IGMMA.64x16x32.S8.S8 R72, gdesc[UR8], R72, gsb0 ;  /* 0x00600000084879f1 */ /* 0x000fe20008041048 */
[----:B------:R-:W-:Y:S01]  /*2130*/  UMOV UR11, 0x80000020 ;  /* 0x80000020000b7882 */ /* 0x000fe20000000000 */
[----:B------:R-:W-:Y:S01]  /*2140*/  UMOV UR10, UR12 ;  /* 0x0000000c000a7c82 */ /* 0x000fe20008000000 */
[----:B------:R-:W-:-:S02]  /*2150*/  UIADD3 UR14, UR6, 0xc0, URZ ;  /* 0x000000c0060e7890 */ /* 0x000fc4000fffe03f */
[----:B------:R-:W-:Y:S01]  /*2160*/  UIADD3 UR12, UR6, 0x100, URZ ;  /* 0x00000100060c7890 */ /* 0x000fe2000fffe03f */
[----:B------:R-:W-:Y:S02]  /*2170*/  WARPGROUP.DEPBAR.LE gsb0, 0x0 ;  /* 0x00008000000079c5 */ /* 0x000fe40000010000 */
[----:B------:R-:W-:-:S06]  /*2180*/  WARPGROUP.ARRIVE ;  /* 0x00000000000079c5 */ /* 0x000fcc0000000000 */
[----:B------:R-:W-:Y:S01]  /*2190*/  IGMMA.64x16x32.S8.S8 R64, gdesc[UR8], R64, gsb0 ;  /* 0x00600000084079f1 */ /* 0x000fe20008041040 */
[----:B------:R-:W-:Y:S01]  /*21a0*/  UMOV UR10, UR13 ;  /* 0x0000000d000a7c82 */ /* 0x000fe20008000000 */
[----:B------:R-:W-:Y:S01]  /*21b0*/  UMOV UR11, 0x80000020 ;  /* 0x80000020000b7882 */ /* 0x000fe20000000000 */
        /* <DEDUP_REMOVED lines=24> */
[----:B------:R-:W-:Y:S02]  /*2340*/  WARPGROUP.DEPBAR.LE gsb0, 0x0 ;  /* 0x00008000000079c5 */ /* 0x000fe40000010000 */
[----:B------:R-:W-:-:S06]  /*2350*/  WARPGROUP.ARRIVE ;  /* 0x00000000000079c5 */ /* 0x000fcc0000000000 */
[----:B------:R-:W-:Y:S01]  /*2360*/  IGMMA.64x16x32.S8.S8 R24, gdesc[UR8], R24, gsb0 ;  /* 0x00600000081879f1 */ /* 0x000fe20008041018 */
[----:B------:R-:W-:Y:S02]  /*2370*/  UIADD3 UR8, UR7, 0x2, URZ ;  /* 0x0000000207087890 */ /* 0x000fe4000fffe03f */
[----:B------:R-:W-:Y:S01]  /*2380*/  UIADD3 UR10, UR6, 0x2, URZ ;  /* 0x00000002060a7890 */ /* 0x000fe2000fffe03f */
[----:B------:R-:W-:Y:S01]  /*2390*/  UMOV UR9, 0x80000020 ;  /* 0x8000002000097882 */ /* 0x000fe20000000000 */
        /* <DEDUP_REMOVED lines=13> */
[----:B------:R-:W-:Y:S02]  /*2470*/  UIADD3 UR12, UR6, 0x142, URZ ;  /* 0x00000142060c7890 */ /* 0x000fe4000fffe03f */
        /* <DEDUP_REMOVED lines=26> */
[----:B------:R-:W-:Y:S01]  /*2620*/  BPT.TRAP 0x1 ;  /* 0x000000040000795c */ /* 0x000fe20000300000 */
.L_x_28:
[----:B------:R-:W-:-:S13]  /*2630*/  ISETP.NE.AND P1, PT, R19, RZ, PT ;  /* 0x000000ff1300720c */ /* 0x000fda0003f25270 */
[----:B01----:R-:W-:-:S04]  /*2640*/  @P1 IMAD R4, R3, 0x8, R6 ;  /* 0x0000000803041824 */ /* 0x003fc800078e0206 */
[----:B------:R-:W-:-:S05]  /*2650*/  @P1 VIADD R5, R4, 0x78 ;  /* 0x0000007804051836 */ /* 0x000fca0000000000 */
[----:B------:R-:W-:-:S04]  /*2660*/  @P1 PRMT R5, R22, 0x654, R5 ;  /* 0x0000065416051816 */ /* 0x000fc80000000005 */
[----:B------:R0:W-:Y:S01]  /*2670*/  @P1 SYNCS.ARRIVE.TRANS64.RED.A1T0 RZ, [R5+URZ], RZ ;  /* 0x000000ff05ff19a7 */ /* 0x0001e2000810043f */
[----:B------:R-:W-:-:S13]  /*2680*/  ISETP.GT.U32.AND P1, PT, R18, 0x1, PT ;  /* 0x000000011200780c */ /* 0x000fda0003f24070 */
[----:B0-----:R-:W-:Y:S05]  /*2690*/  @P1 BRA `(.L_x_29) ;  /* 0x0000000000041947 */ /* 0x001fea0003800000 */
[----:B------:R-:W-:Y:S01]  /*26a0*/  BPT.TRAP 0x1 ;  /* 0x000000040000795c */ /* 0x000fe20000300000 */
.L_x_29:
[----:B------:R-:W-:Y:S01]  /*26b0*/  UIADD3 UR5, UR5, 0x1, URZ ;  /* 0x0000000105057890 */ /* 0x000fe2000fffe03f */
[C---:B------:R-:W-:Y:S01]  /*26c0*/  ISETP.GT.AND P2, PT, R0.reuse, 0x1, PT ;  /* 0x000000010000780c */ /* 0x040fe20003f44270 */
[----:B------:R-:W-:Y:S02]  /*26d0*/  VIADD R3, R3, 0x1 ;  /* 0x0000000103037836 */ /* 0x000fe40000000000 */
[----:B------:R-:W-:Y:S01]  /*26e0*/  UISETP.NE.AND UP0, UPT, UR5, 0xf, UPT ;  /* 0x0000000f0500788c */ /* 0x000fe2000bf05270 */
[----:B------:R-:W-:Y:S02]  /*26f0*/  VIADD R0, R0, 0xffffffff ;  /* 0xffffffff00007836 */ /* 0x000fe40000000000 */
[C---:B------:R-:W-:Y:S01]  /*2700*/  ISETP.NE.AND P1, PT, R3.reuse, 0xf, PT ;  /* 0x0000000f0300780c */ /* 0x040fe20003f25270 */
[----:B------:R-:W-:Y:S02]  /*2710*/  USEL UR6, URZ, 0x1, UP0 ;  /* 0x000000013f067887 */ /* 0x000fe40008000000 */
[----:B------:R-:W-:Y:S01]  /*2720*/  USEL UR5, UR5, URZ, UP0 ;  /* 0x0000003f05057287 */ /* 0x000fe20008000000 */
[----:B------:R-:W-:-:S03]  /*2730*/  SEL R3, R3, RZ, P1 ;  /* 0x000000ff03037207 */ /* 0x000fc60000800000 */
[----:B------:R-:W-:Y:S01]  /*2740*/  LOP3.LUT R7, R7, UR6, RZ, 0x3c, !PT ;  /* 0x0000000607077c12 */ /* 0x000fe2000f8e3cff */
[----:B------:R-:W-:Y:S07]  /*2750*/  @P2 BRA `(.L_x_30) ;  /* 0xfffffff800102947 */ /* 0x000fee000383ffff */
.L_x_23:
[----:B01----:R-:W0:Y:S02]  /*2760*/  LDC R0, c[0x0][0x28c] ;  /* 0x0000a300ff007b82 */ /* 0x003e240000000800 */
[----:B0-----:R-:W-:-:S13]  /*2770*/  ISETP.GE.AND P1, PT, R0, 0x1, PT ;  /* 0x000000010000780c */ /* 0x001fda0003f26270 */
[----:B------:R-:W-:Y:S05]  /*2780*/  @!P1 BRA `(.L_x_31) ;  /* 0x0000000000449947 */ /* 0x000fea0003800000 */
[----:B------:R-:W-:Y:S05]  /*2790*/  @!P0 BRA `(.L_x_32) ;  /* 0x0000000000048947 */ /* 0x000fea0003800000 */
[----:B------:R-:W-:Y:S01]  /*27a0*/  BPT.TRAP 0x1 ;  /* 0x000000040000795c */ /* 0x000fe20000300000 */
.L_x_32:
[----:B------:R-:W-:-:S13]  /*27b0*/  ISETP.NE.AND P0, PT, R19, RZ, PT ;  /* 0x000000ff1300720c */ /* 0x000fda0003f05270 */
[----:B------:R-:W-:-:S05]  /*27c0*/  VOTEU.ANY UP0, P0 ;  /* 0x00000000003f7886 */ /* 0x000fca0000000100 */
[----:B------:R-:W-:-:S06]  /*27d0*/  @UP0 UIADD3 UR4, UR44, UR41, URZ ;  /* 0x000000292c040290 */ /* 0x000fcc000fffe03f */
[----:B------:R-:W-:Y:S02]  /*27e0*/  IMAD.U32 R4, RZ, RZ, UR4 ;  /* 0x00000004ff047e24 */ /* 0x000fe4000f8e00ff */
[----:B------:R-:W-:Y:S02]  /*27f0*/  IMAD.U32 R3, RZ, RZ, UR4 ;  /* 0x00000004ff037e24 */ /* 0x000fe4000f8e00ff */
[----:B------:R-:W-:-:S05]  /*2800*/  @P0 IMAD.WIDE.U32 R4, R4, -0x77777777, RZ ;  /* 0x8888888904040825 */ /* 0x000fca00078e00ff */
[----:B------:R-:W-:-:S05]  /*2810*/  @P0 SHF.R.U32.HI R0, RZ, 0x3, R5 ;  /* 0x00000003ff000819 */ /* 0x000fca0000011605 */
[----:B------:R-:W-:-:S04]  /*2820*/  @P0 IMAD R0, R0, -0xf, R3 ;  /* 0xfffffff100000824 */ /* 0x000fc800078e0203 */
[----:B------:R-:W-:-:S04]  /*2830*/  @P0 IMAD R0, R0, 0x8, R6 ;  /* 0x0000000800000824 */ /* 0x000fc800078e0206 */
[----:B------:R-:W-:-:S05]  /*2840*/  @P0 VIADD R3, R0, 0x78 ;  /* 0x0000007800030836 */ /* 0x000fca0000000000 */
[----:B------:R-:W-:-:S04]  /*2850*/  @P0 PRMT R3, R22, 0x654, R3 ;  /* 0x0000065416030816 */ /* 0x000fc80000000003 */
[----:B------:R0:W-:Y:S01]  /*2860*/  @P0 SYNCS.ARRIVE.TRANS64.RED.A1T0 RZ, [R3+URZ], RZ ;  /* 0x000000ff03ff09a7 */ /* 0x0001e2000810043f */
[----:B------:R-:W-:-:S13]  /*2870*/  ISETP.GT.U32.AND P0, PT, R18, 0x1, PT ;  /* 0x000000011200780c */ /* 0x000fda0003f04070 */
[----:B0-----:R-:W-:Y:S05]  /*2880*/  @P0 BRA `(.L_x_31) ;  /* 0x0000000000040947 */ /* 0x001fea0003800000 */
[----:B------:R-:W-:Y:S01]  /*2890*/  BPT.TRAP 0x1 ;  /* 0x000000040000795c */ /* 0x000fe20000300000 */
.L_x_31:
[----:B------:R-:W-:Y:S01]  /*28a0*/  IMAD R92, R92, 0x70, RZ ;  /* 0x000000705c5c7824 */ /* 0x000fe200078e02ff */
[----:B------:R-:W-:Y:S01]  /*28b0*/  UIADD3 UR41, UR43, UR41, URZ ;  /* 0x000000292b297290 */ /* 0x000fe2000fffe03f */
[----:B------:R-:W-:Y:S01]  /*28c0*/  IMAD.SHL.U32 R3, R91, 0x80, RZ ;  /* 0x000000805b037824 */ /* 0x000fe200078e00ff */
[----:B------:R-:W-:Y:S01]  /*28d0*/  ULDC UR7, c[0x0][0x288] ;  /* 0x0000a20000077ab9 */ /* 0x000fe20000000800 */
[----:B------:R-:W-:Y:S01]  /*28e0*/  ULDC UR10, c[0x0][0x284] ;  /* 0x0000a100000a7ab9 */ /* 0x000fe20000000800 */
[----:B------:R-:W-:Y:S01]  /*28f0*/  UISETP.GT.U32.AND UP0, UPT, UR41, 0xe, UPT ;  /* 0x0000000e2900788c */ /* 0x000fe2000bf04070 */
[C---:B------:R-:W-:Y:S01]  /*2900*/  ISETP.GE.AND P0, PT, R92.reuse, UR7, PT ;  /* 0x000000075c007c0c */ /* 0x040fe2000bf06270 */
[----:B------:R-:W-:Y:S01]  /*2910*/  UISETP.GE.U32.AND UP1, UPT, UR43, 0xf, UPT ;  /* 0x0000000f2b00788c */ /* 0x000fe2000bf26070 */
[----:B------:R-:W-:Y:S01]  /*2920*/  SHF.R.S32.HI R13, RZ, 0x1f, R90 ;  /* 0x0000001fff0d7819 */ /* 0x000fe2000001145a */
[----:B------:R-:W-:Y:S01]  /*2930*/  UISETP.LT.U32.AND UP0, UPT, UR43, 0xf, UP0 ;  /* 0x0000000f2b00788c */ /* 0x000fe20008701070 */
[----:B------:R-:W-:Y:S01]  /*2940*/  ISETP.GE.OR P0, PT, R3, UR10, P0 ;  /* 0x0000000a03007c0c */ /* 0x000fe20008706670 */
[----:B------:R-:W-:Y:S01]  /*2950*/  ULDC.64 UR8, c[0x0][0x5d0] ;  /* 0x0001740000087ab9 */ /* 0x000fe20000000a00 */
[----:B------:R-:W-:Y:S01]  /*2960*/  LOP3.LUT R8, R92, 0x6, R85, 0xf8, !PT ;  /* 0x000000065c087812 */ /* 0x000fe200078ef855 */
[----:B------:R-:W-:Y:S01]  /*2970*/  UIMAD.WIDE.U32 UR4, UR41, -0x77777777, URZ ;  /* 0x88888889290478a5 */ /* 0x000fe2000f8e003f */
[----:B------:R-:W-:Y:S01]  /*2980*/  IMAD R5, R13, UR8, RZ ;  /* 0x000000080d057c24 */ /* 0x000fe2000f8e02ff */
[----:B------:R-:W-:Y:S01]  /*2990*/  USEL UR6, URZ, 0x1, !UP0 ;  /* 0x000000013f067887 */ /* 0x000fe2000c000000 */
[--C-:B------:R-:W-:Y:S01]  /*29a0*/  SHF.R.S32.HI R9, RZ, 0x1f, R8.reuse ;  /* 0x0000001fff097819 */ /* 0x100fe20000011408 */
[----:B------:R-:W-:Y:S01]  /*29b0*/  USHF.R.U32.HI UR4, URZ, 0x3, UR5 ;  /* 0x000000033f047899 */ /* 0x000fe20008011605 */
[C---:B------:R-:W-:Y:S01]  /*29c0*/  IMAD R7, R90.reuse, UR9, R5 ;  /* 0x000000095a077c24 */ /* 0x040fe2000f8e0205 */
[----:B------:R-:W-:Y:S01]  /*29d0*/  ULOP3.LUT UR40, UR40, UR6, URZ, 0x3c, !UPT ;  /* 0x0000000628287292 */ /* 0x000fe2000f8e3c3f */
[----:B------:R-:W-:Y:S01]  /*29e0*/  IMAD.MOV.U32 R0, RZ, RZ, -0x1 ;  /* 0xffffffffff007424 */ /* 0x000fe200078e00ff */
[----:B------:R-:W-:Y:S01]  /*29f0*/  UIMAD UR41, UR4, -0xf, UR41 ;  /* 0xfffffff1042978a4 */ /* 0x000fe2000f8e0229 */
[----:B------:R-:W-:Y:S01]  /*2a00*/  IMAD.WIDE.U32 R4, R90, UR8, R8 ;  /* 0x000000085a047c25 */ /* 0x000fe2000f8e0008 */
[----:B------:R-:W-:-:S03]  /*2a10*/  @UP1 ULOP3.LUT UR40, UR40, 0x1, UR4, 0x78, !UPT ;  /* 0x0000000128281892 */ /* 0x000fc6000f8e7804 */
[----:B------:R-:W-:Y:S01]  /*2a20*/  IMAD.IADD R5, R5, 0x1, R7 ;  /* 0x0000000105057824 */ /* 0x000fe200078e0207 */
[----:B------:R-:W-:Y:S08]  /*2a30*/  @P0 BRA `(.L_x_33) ;  /* 0x0000002c00fc0947 */ /* 0x000ff00003800000 */
[----:B------:R-:W0:Y:S01]  /*2a40*/  LDC.64 R10, c[0x0][0x5c8] ;  /* 0x00017200ff0a7b82 */ /* 0x000e220000000a00 */
[----:B------:R-:W-:Y:S01]  /*2a50*/  IMAD.WIDE R20, R91, 0x80, R80 ;  /* 0x000000805b147825 */ /* 0x000fe200078e0250 */
[----:B------:R-:W-:Y:S01]  /*2a60*/  ULDC.64 UR4, c[0x0][0x5c0] ;  /* 0x0001700000047ab9 */ /* 0x000fe20000000a00 */
[----:B------:R-:W-:Y:S02]  /*2a70*/  BSSY B0, `(.L_x_33) ;  /* 0x00002fb000007945 */ /* 0x000fe40003800000 */
[----:B------:R-:W-:Y:S02]  /*2a80*/  IMAD.IADD R3, R88, 0x1, -R3 ;  /* 0x0000000158037824 */ /* 0x000fe400078e0a03 */
[----:B------:R-:W-:Y:S02]  /*2a90*/  IMAD.IADD R12, R83, 0x1, -R92 ;  /* 0x00000001530c7824 */ /* 0x000fe400078e0a5c */
[-C--:B0-----:R-:W-:Y:S02]  /*2aa0*/  IMAD R6, R21, R10.reuse, RZ ;  /* 0x0000000a15067224 */ /* 0x081fe400078e02ff */
[----:B------:R-:W-:-:S04]  /*2ab0*/  IMAD.WIDE.U32 R4, R20, R10, R4 ;  /* 0x0000000a14047225 */ /* 0x000fc800078e0004 */
[----:B------:R-:W-:Y:S01]  /*2ac0*/  IMAD R7, R20, R11, R6 ;  /* 0x0000000b14077224 */ /* 0x000fe200078e0206 */
[----:B------:R-:W-:-:S03]  /*2ad0*/  IADD3 R4, P0, R4, UR4, RZ ;  /* 0x0000000404047c10 */ /* 0x000fc6000ff1e0ff */
[----:B------:R-:W-:Y:S01]  /*2ae0*/  IMAD.IADD R7, R5, 0x1, R7 ;  /* 0x0000000105077824 */ /* 0x000fe200078e0207 */
[----:B------:R-:W-:-:S04]  /*2af0*/  LEA R6, P1, R10, R4, 0x3 ;  /* 0x000000040a067211 */ /* 0x000fc800078218ff */
[----:B------:R-:W-:Y:S02]  /*2b00*/  IADD3.X R5, R7, UR5, RZ, P0, !PT ;  /* 0x0000000507057c10 */ /* 0x000fe400087fe4ff */
[----:B-----5:R-:W-:Y:S02]  /*2b10*/  ISETP.NE.AND P0, PT, R82, RZ, PT ;  /* 0x000000ff5200720c */ /* 0x020fe40003f05270 */
[----:B------:R-:W-:-:S11]  /*2b20*/  LEA.HI.X R7, R10, R5, R11, 0x3, P1 ;  /* 0x000000050a077211 */ /* 0x000fd600008f1c0b */
[----:B------:R-:W-:Y:S05]  /*2b30*/  @!P0 BRA `(.L_x_34) ;  /* 0x0000002000a88947 */ /* 0x000fea0003800000 */
[----:B------:R-:W0:Y:S01]  /*2b40*/  LDC.64 R94, c[0x0][0x5b0] ;  /* 0x00016c00ff5e7b82 */ /* 0x000e220000000a00 */
[----:B------:R-:W-:Y:S01]  /*2b50*/  ULDC.64 UR4, c[0x0][0x5b8] ;  /* 0x00016e0000047ab9 */ /* 0x000fe20000000a00 */
[----:B------:R-:W-:Y:S01]  /*2b60*/  ISETP.GE.AND P0, PT, R3, 0x1, PT ;  /* 0x000000010300780c */ /* 0x000fe20003f06270 */
[----:B------:R-:W-:Y:S01]  /*2b70*/  IMAD R11, R13, UR4, RZ ;  /* 0x000000040d0b7c24 */ /* 0x000fe2000f8e02ff */
[----:B------:R-:W-:Y:S01]  /*2b80*/  BSSY B1, `(.L_x_35) ;  /* 0x000000e000017945 */ /* 0x000fe20003800000 */
[----:B------:R-:W-:Y:S01]  /*2b90*/  IMAD.WIDE.U32 R92, R90, UR4, R8 ;  /* 0x000000045a5c7c25 */ /* 0x000fe2000f8e0008 */
[----:B------:R-:W-:Y:S02]  /*2ba0*/  ISETP.LT.OR P4, PT, R12, 0x1, !P0 ;  /* 0x000000010c00780c */ /* 0x000fe40004781670 */
[----:B------:R-:W1:Y:S01]  /*2bb0*/  LDC.64 R96, c[0x0][0x5a8] ;  /* 0x00016a00ff607b82 */ /* 0x000e620000000a00 */
[----:B------:R-:W-:Y:S02]  /*2bc0*/  IMAD R11, R90, UR5, R11 ;  /* 0x000000055a0b7c24 */ /* 0x000fe4000f8e020b */
[----:B------:R-:W-:-:S02]  /*2bd0*/  IMAD.MOV.U32 R14, RZ, RZ, R92 ;  /* 0x000000ffff0e7224 */ /* 0x000fc400078e005c */
[----:B------:R-:W-:Y:S02]  /*2be0*/  IMAD.IADD R15, R93, 0x1, R11 ;  /* 0x000000015d0f7824 */ /* 0x000fe400078e020b */
[-C--:B0-----:R-:W-:Y:S02]  /*2bf0*/  IMAD R10, R21, R94.reuse, RZ ;  /* 0x0000005e150a7224 */ /* 0x081fe400078e02ff */
[----:B------:R-:W-:-:S04]  /*2c00*/  IMAD.WIDE.U32 R8, R20, R94, R14 ;  /* 0x0000005e14087225 */ /* 0x000fc800078e000e */
[----:B------:R-:W-:Y:S01]  /*2c10*/  IMAD R91, R20, R95, R10 ;  /* 0x0000005f145b7224 */ /* 0x000fe200078e020a */
[----:B-1----:R-:W-:-:S04]  /*2c20*/  IADD3 R8, P1, R8, R96, RZ ;  /* 0x0000006008087210 */ /* 0x002fc80007f3e0ff */
[----:B------:R-:W-:Y:S01]  /*2c30*/  IADD3.X R9, R97, R9, R91, P1, !PT ;  /* 0x0000000961097210 */ /* 0x000fe20000ffe45b */
[----:B------:R-:W-:Y:S08]  /*2c40*/  @P4 BRA `(.L_x_36) ;  /* 0x0000000000044947 */ /* 0x000ff00003800000 */
[----:B------:R0:W5:Y:S02]  /*2c50*/  LDG.E.U8 R89, desc[UR38][R8.64] ;  /* 0x0000002608597981 */ /* 0x000164000c1e1100 */
.L_x_36:
[----:B------:R-:W-:Y:S05]  /*2c60*/  BSYNC B1 ;  /* 0x0000000000017941 */ /* 0x000fea0003800000 */
.L_x_35:
[----:B-----5:R-:W-:Y:S01]  /*2c70*/  LOP3.LUT R13, R89, 0xffff, RZ, 0xc0, !PT ;  /* 0x0000ffff590d7812 */ /* 0x020fe200078ec0ff */
[C---:B------:R-:W-:Y:S01]  /*2c80*/  IMAD.SHL.U32 R10, R94.reuse, 0x8, RZ ;  /* 0x000000085e0a7824 */ /* 0x040fe200078e00ff */
[----:B------:R-:W-:Y:S01]  /*2c90*/  SHF.L.U64.HI R11, R94, 0x3, R95 ;  /* 0x000000035e0b7819 */ /* 0x000fe2000001025f */
[----:B------:R-:W-:Y:S01]  /*2ca0*/  BSSY B1, `(.L_x_37) ;  /* 0x000000d000017945 */ /* 0x000fe20003800000 */
[----:B------:R-:W-:Y:S02]  /*2cb0*/  PRMT R13, R13, 0x8880, RZ ;  /* 0x000088800d0d7816 */ /* 0x000fe400000000ff */
[----:B------:R-:W-:Y:S01]  /*2cc0*/  ISETP.LT.OR P1, PT, R12, 0x2, !P0 ;  /* 0x000000020c00780c */ /* 0x000fe20004721670 */
[----:B------:R-:W-:-:S04]  /*2cd0*/  IMAD.WIDE.U32 R10, R20, R94, R10 ;  /* 0x0000005e140a7225 */ /* 0x000fc800078e000a */
[----:B------:R-:W-:Y:S01]  /*2ce0*/  IMAD R20, R13, R82, RZ ;  /* 0x000000520d147224 */ /* 0x000fe200078e02ff */
[----:B------:R-:W-:Y:S01]  /*2cf0*/  IADD3 R10, P2, P3, R92, R96, R10 ;  /* 0x000000605c0a7210 */ /* 0x000fe20007b5e00a */
[----:B------:R-:W-:Y:S02]  /*2d00*/  IMAD.IADD R21, R91, 0x1, R11 ;  /* 0x000000015b157824 */ /* 0x000fe400078e020b */
[----:B------:R-:W-:-:S05]  /*2d10*/  @!P4 IMAD R13, R72, R23, R20 ;  /* 0x00000017480dc224 */ /* 0x000fca00078e0214 */
[----:B------:R1:W-:Y:S01]  /*2d20*/  @!P4 STG.E.U8 desc[UR38][R4.64], R13 ;  /* 0x0000000d0400c986 */ /* 0x0003e2000c101126 */
[----:B------:R-:W-:Y:S05]  /*2d30*/  @P1 BRA `(.L_x_38) ;  /* 0x00000000000c1947 */ /* 0x000fea0003800000 */
[----:B------:R-:W1:Y:S02]  /*2d40*/  LDG.E.U8 R89, desc[UR38][R8.64+0x1] ;  /* 0x0000012608597981 */ /* 0x000e64000c1e1100 */
[----:B-1----:R-:W-:-:S05]  /*2d50*/  PRMT R13, R89, 0x8880, RZ ;  /* 0x00008880590d7816 */ /* 0x002fca00000000ff */
[----:B------:R-:W-:-:S07]  /*2d60*/  IMAD R20, R13, R82, RZ ;  /* 0x000000520d147224 */ /* 0x000fce00078e02ff */
.L_x_38:
[----:B------:R-:W-:Y:S05]  /*2d70*/  BSYNC B1 ;  /* 0x0000000000017941 */ /* 0x000fea0003800000 */
.L_x_37:
[----:B------:R-:W-:Y:S01]  /*2d80*/  @!P1 IMAD R73, R73, R23, R20 ;  /* 0x0000001749499224 */ /* 0x000fe200078e0214 */
[----:B------:R-:W-:Y:S01]  /*2d90*/  ISETP.GE.AND P0, PT, R3, 0x9, PT ;  /* 0x000000090300780c */ /* 0x000fe20003f06270 */
[----:B------:R-:W-:Y:S01]  /*2da0*/  BSSY B1, `(.L_x_39) ;  /* 0x000000d000017945 */ /* 0x000fe20003800000 */
[----:B------:R-:W-:Y:S02]  /*2db0*/  IADD3.X R11, R15, R97, R21, P2, P3 ;  /* 0x000000610f0b7210 */ /* 0x000fe400017e6415 */
[----:B------:R2:W-:Y:S01]  /*2dc0*/  @!P1 STG.E.U8 desc[UR38][R4.64+0x1], R73 ;  /* 0x0000014904009986 */ /* 0x0005e2000c101126 */
[C---:B------:R-:W-:Y:S02]  /*2dd0*/  ISETP.LT.OR P1, PT, R12.reuse, 0x1, !P0 ;  /* 0x000000010c00780c */ /* 0x040fe40004721670 */
[C---:B------:R-:W-:Y:S02]  /*2de0*/  ISETP.GE.AND P3, PT, R12.reuse, 0x9, PT ;  /* 0x000000090c00780c */ /* 0x040fe40003f66270 */
[----:B------:R-:W-:-:S02]  /*2df0*/  ISETP.GE.AND P2, PT, R12, 0xa, PT ;  /* 0x0000000a0c00780c */ /* 0x000fc40003f46270 */
[----:B------:R-:W-:Y:S02]  /*2e00*/  ISETP.LT.OR P0, PT, R12, 0x2, !P0 ;  /* 0x000000020c00780c */ /* 0x000fe40004701670 */
[C---:B------:R-:W-:Y:S02]  /*2e10*/  ISETP.LT.OR P5, PT, R3.reuse, 0x1, !P3 ;  /* 0x000000010300780c */ /* 0x040fe40005fa1670 */
[----:B------:R-:W-:-:S03]  /*2e20*/  ISETP.LT.OR P4, PT, R3, 0x1, !P2 ;  /* 0x000000010300780c */ /* 0x000fc60005781670 */
[----:B--2---:R-:W-:Y:S10]  /*2e30*/  @P1 BRA `(.L_x_40) ;  /* 0x00000000000c1947 */ /* 0x004ff40003800000 */
[----:B------:R-:W1:Y:S02]  /*2e40*/  LDG.E.U8 R89, desc[UR38][R10.64] ;  /* 0x000000260a597981 */ /* 0x000e64000c1e1100 */
[----:B-1----:R-:W-:-:S05]  /*2e50*/  PRMT R13, R89, 0x8880, RZ ;  /* 0x00008880590d7816 */ /* 0x002fca00000000ff */
[----:B------:R-:W-:-:S07]  /*2e60*/  IMAD R20, R13, R82, RZ ;  /* 0x000000520d147224 */ /* 0x000fce00078e02ff */
.L_x_40:
[----:B------:R-:W-:Y:S05]  /*2e70*/  BSYNC B1 ;  /* 0x0000000000017941 */ /* 0x000fea0003800000 */
.L_x_39:
[----:B-1----:R-:W-:Y:S01]  /*2e80*/  @!P1 IMAD R13, R74, R23, R20 ;  /* 0x000000174a0d9224 */ /* 0x002fe200078e0214 */
[----:B------:R-:W-:Y:S04]  /*2e90*/  BSSY B1, `(.L_x_41) ;  /* 0x0000006000017945 */ /* 0x000fe80003800000 */
[----:B------:R1:W-:Y:S01]  /*2ea0*/  @!P1 STG.E.U8 desc[UR38][R6.64], R13 ;  /* 0x0000000d06009986 */ /* 0x0003e2000c101126 */
[----:B------:R-:W-:Y:S05]  /*2eb0*/  @P0 BRA `(.L_x_42) ;  /* 0x00000000000c0947 */ /* 0x000fea0003800000 */
[----:B------:R-:W1:Y:S02]  /*2ec0*/  LDG.E.U8 R89, desc[UR38][R10.64+0x1] ;  /* 0x000001260a597981 */ /* 0x000e64000c1e1100 */
[----:B-1----:R-:W-:-:S05]  /*2ed0*/  PRMT R13, R89, 0x8880, RZ ;  /* 0x00008880590d7816 */ /* 0x002fca00000000ff */
[----:B------:R-:W-:-:S07]  /*2ee0*/  IMAD R20, R13, R82, RZ ;  /* 0x000000520d147224 */ /* 0x000fce00078e02ff */
.L_x_42:
[----:B------:R-:W-:Y:S05]  /*2ef0*/  BSYNC B1 ;  /* 0x0000000000017941 */ /* 0x000fea0003800000 */
.L_x_41:
[----:B------:R-:W-:Y:S01]  /*2f00*/  @!P0 IMAD R75, R75, R23, R20 ;  /* 0x000000174b4b8224 */ /* 0x000fe200078e0214 */
[----:B------:R-:W-:Y:S04]  /*2f10*/  BSSY B1, `(.L_x_43) ;  /* 0x0000006000017945 */ /* 0x000fe80003800000 */
[----:B------:R2:W-:Y:S01]  /*2f20*/  @!P0 STG.E.U8 desc[UR38][R6.64+0x1], R75 ;  /* 0x0000014b06008986 */ /* 0x0005e2000c101126 */
[----:B------:R-:W-:Y:S05]  /*2f30*/  @P5 BRA `(.L_x_44) ;  /* 0x00000000000c5947 */ /* 0x000fea0003800000 */
[----:B------:R-:W1:Y:S02]  /*2f40*/  LDG.E.U8 R89, desc[UR38][R8.64+0x8] ;  /* 0x0000082608597981 */ /* 0x000e64000c1e1100 */
[----:B-1----:R-:W-:-:S05]  /*2f50*/  PRMT R13, R89, 0x8880, RZ ;  /* 0x00008880590d7816 */ /* 0x002fca00000000ff */
[----:B------:R-:W-:-:S07]  /*2f60*/  IMAD R20, R13, R82, RZ ;  /* 0x000000520d147224 */ /* 0x000fce00078e02ff */
.L_x_44:
[----:B------:R-:W-:Y:S05]  /*2f70*/  BSYNC B1 ;  /* 0x0000000000017941 */ /* 0x000fea0003800000 */
.L_x_43:
[----:B-1----:R-:W-:Y:S01]  /*2f80*/  @!P5 IMAD R13, R76, R23, R20 ;  /* 0x000000174c0dd224 */ /* 0x002fe200078e0214 */
[----:B------:R-:W-:Y:S04]  /*2f90*/  BSSY B1, `(.L_x_45) ;  /* 0x0000006000017945 */ /* 0x000fe80003800000 */
[----:B------:R1:W-:Y:S01]  /*2fa0*/  @!P5 STG.E.U8 desc[UR38][R4.64+0x8], R13 ;  /* 0x0000080d0400d986 */ /* 0x0003e2000c101126 */
[----:B------:R-:W-:Y:S05]  /*2fb0*/  @P4 BRA `(.L_x_46) ;  /* 0x00000000000c4947 */ /* 0x000fea0003800000 */
[----:B------:R-:W1:Y:S02]  /*2fc0*/  LDG.E.U8 R89, desc[UR38][R8.64+0x9] ;  /* 0x0000092608597981 */ /* 0x000e64000c1e1100 */
[----:B-1----:R-:W-:-:S05]  /*2fd0*/  PRMT R13, R89, 0x8880, RZ ;  /* 0x00008880590d7816 */ /* 0x002fca00000000ff */
[----:B------:R-:W-:-:S07]  /*2fe0*/  IMAD R20, R13, R82, RZ ;  /* 0x000000520d147224 */ /* 0x000fce00078e02ff */
.L_x_46:
[----:B------:R-:W-:Y:S05]  /*2ff0*/  BSYNC B1 ;  /* 0x0000000000017941 */ /* 0x000fea0003800000 */
.L_x_45:
[----:B------:R-:W-:Y:S01]  /*3000*/  ISETP.LT.OR P3, PT, R3, 0x9, !P3 ;  /* 0x000000090300780c */ /* 0x000fe20005f61670 */
[----:B------:R-:W-:Y:S01]  /*3010*/  @!P4 IMAD R77, R77, R23, R20 ;  /* 0x000000174d4dc224 */ /* 0x000fe200078e0214 */
[C---:B------:R-:W-:Y:S01]  /*3020*/  ISETP.GE.AND P1, PT, R12.reuse, 0x11, PT ;  /* 0x000000110c00780c */ /* 0x040fe20003f26270 */
[----:B------:R-:W-:Y:S01]  /*3030*/  BSSY B1, `(.L_x_47) ;  /* 0x000000a000017945 */ /* 0x000fe20003800000 */
[----:B------:R-:W-:Y:S02]  /*3040*/  ISETP.GE.AND P0, PT, R12, 0x12, PT ;  /* 0x000000120c00780c */ /* 0x000fe40003f06270 */
[----:B------:R3:W-:Y:S01]  /*3050*/  @!P4 STG.E.U8 desc[UR38][R4.64+0x9], R77 ;  /* 0x0000094d0400c986 */ /* 0x0007e2000c101126 */
[C---:B------:R-:W-:Y:S02]  /*3060*/  ISETP.LT.OR P2, PT, R3.reuse, 0x9, !P2 ;  /* 0x000000090300780c */ /* 0x040fe40005741670 */
[C---:B------:R-:W-:Y:S02]  /*3070*/  ISETP.LT.OR P5, PT, R3.reuse, 0x1, !P1 ;  /* 0x000000010300780c */ /* 0x040fe40004fa1670 */
[----:B------:R-:W-:-:S02]  /*3080*/  ISETP.LT.OR P4, PT, R3, 0x1, !P0 ;  /* 0x000000010300780c */ /* 0x000fc40004781670 */
[----:B------:R-:W-:Y:S11]  /*3090*/  @P3 BRA `(.L_x_48) ;  /* 0x00000000000c3947 */ /* 0x000ff60003800000 */
[----:B------:R-:W1:Y:S02]  /*30a0*/  LDG.E.U8 R89, desc[UR38][R10.64+0x8] ;  /* 0x000008260a597981 */ /* 0x000e64000c1e1100 */
[----:B-1----:R-:W-:-:S05]  /*30b0*/  PRMT R13, R89, 0x8880, RZ ;  /* 0x00008880590d7816 */ /* 0x002fca00000000ff */
[----:B------:R-:W-:-:S07]  /*30c0*/  IMAD R20, R13, R82, RZ ;  /* 0x000000520d147224 */ /* 0x000fce00078e02ff */
.L_x_48:
[----:B------:R-:W-:Y:S05]  /*30d0*/  BSYNC B1 ;  /* 0x0000000000017941 */ /* 0x000fea0003800000 */
.L_x_47:
[----:B-1----:R-:W-:Y:S01]  /*30e0*/  @!P3 IMAD R13, R78, R23, R20 ;  /* 0x000000174e0db224 */ /* 0x002fe200078e0214 */
[----:B------:R-:W-:Y:S04]  /*30f0*/  BSSY B1, `(.L_x_49) ;  /* 0x0000006000017945 */ /* 0x000fe80003800000 */
[----:B------:R1:W-:Y:S01]  /*3100*/  @!P3 STG.E.U8 desc[UR38][R6.64+0x8], R13 ;  /* 0x0000080d0600b986 */ /* 0x0003e2000c101126 */
[----:B------:R-:W-:Y:S05]  /*3110*/  @P2 BRA `(.L_x_50) ;  /* 0x00000000000c2947 */ /* 0x000fea0003800000 */
[----:B------:R-:W1:Y:S02]  /*3120*/  LDG.E.U8 R89, desc[UR38][R10.64+0x9] ;  /* 0x000009260a597981 */ /* 0x000e64000c1e1100 */
[----:B-1----:R-:W-:-:S05]  /*3130*/  PRMT R13, R89, 0x8880, RZ ;  /* 0x00008880590d7816 */ /* 0x002fca00000000ff */
[----:B------:R-:W-:-:S07]  /*3140*/  IMAD R20, R13, R82, RZ ;  /* 0x000000520d147224 */ /* 0x000fce00078e02ff */
.L_x_50:
[----:B------:R-:W-:Y:S05]  /*3150*/  BSYNC B1 ;  /* 0x0000000000017941 */ /* 0x000fea0003800000 */
.L_x_49:
[----:B------:R-:W-:Y:S01]  /*3160*/  @!P2 IMAD R79, R79, R23, R20 ;  /* 0x000000174f4fa224 */ /* 0x000fe200078e0214 */
[----:B------:R-:W-:Y:S04]  /*3170*/  BSSY B1, `(.L_x_51) ;  /* 0x0000006000017945 */ /* 0x000fe80003800000 */
[----:B------:R4:W-:Y:S01]  /*3180*/  @!P2 STG.E.U8 desc[UR38][R6.64+0x9], R79 ;  /* 0x0000094f0600a986 */ /* 0x0009e2000c101126 */
[----:B------:R-:W-:Y:S05]  /*3190*/  @P5 BRA `(.L_x_52) ;  /* 0x00000000000c5947 */ /* 0x000fea0003800000 */
[----:B------:R-:W1:Y:S02]  /*31a0*/  LDG.E.U8 R89, desc[UR38][R8.64+0x10] ;  /* 0x0000102608597981 */ /* 0x000e64000c1e1100 */
[----:B-1----:R-:W-:-:S05]  /*31b0*/  PRMT R13, R89, 0x8880, RZ ;  /* 0x00008880590d7816 */ /* 0x002fca00000000ff */
[----:B------:R-:W-:-:S07]  /*31c0*/  IMAD R20, R13, R82, RZ ;  /* 0x000000520d147224 */ /* 0x000fce00078e02ff */
.L_x_52:
[----:B------:R-:W-:Y:S05]  /*31d0*/  BSYNC B1 ;  /* 0x0000000000017941 */ /* 0x000fea0003800000 */
.L_x_51:
[----:B-1----:R-:W-:Y:S01]  /*31e0*/  @!P5 IMAD R13, R64, R23, R20 ;  /* 0x00000017400dd224 */ /* 0x002fe200078e0214 */
[----:B------:R-:W-:Y:S04]  /*31f0*/  BSSY B1, `(.L_x_53) ;  /* 0x0000006000017945 */ /* 0x000fe80003800000 */
[----:B------:R1:W-:Y:S01]  /*3200*/  @!P5 STG.E.U8 desc[UR38][R4.64+0x10], R13 ;  /* 0x0000100d0400d986 */ /* 0x0003e2000c101126 */
[----:B------:R-:W-:Y:S05]  /*3210*/  @P4 BRA `(.L_x_54) ;  /* 0x00000000000c4947 */ /* 0x000fea0003800000 */
[----:B------:R-:W1:Y:S02]  /*3220*/  LDG.E.U8 R89, desc[UR38][R8.64+0x11] ;  /* 0x0000112608597981 */ /* 0x000e64000c1e1100 */
[----:B-1----:R-:W-:-:S05]  /*3230*/  PRMT R13, R89, 0x8880, RZ ;  /* 0x00008880590d7816 */ /* 0x002fca00000000ff */
[----:B------:R-:W-:-:S07]  /*3240*/  IMAD R20, R13, R82, RZ ;  /* 0x000000520d147224 */ /* 0x000fce00078e02ff */
.L_x_54:
[----:B------:R-:W-:Y:S05]  /*3250*/  BSYNC B1 ;  /* 0x0000000000017941 */ /* 0x000fea0003800000 */
.L_x_53:
        /* <DEDUP_REMOVED lines=13> */
.L_x_56:
[----:B------:R-:W-:Y:S05]  /*3330*/  BSYNC B1 ;  /* 0x0000000000017941 */ /* 0x000fea0003800000 */
.L_x_55:
[----:B-1----:R-:W-:Y:S01]  /*3340*/  @!P1 IMAD R13, R66, R23, R20 ;  /* 0x00000017420d9224 */ /* 0x002fe200078e0214 */
[----:B------:R-:W-:Y:S04]  /*3350*/  BSSY B1, `(.L_x_57) ;  /* 0x0000006000017945 */ /* 0x000fe80003800000 */
[----:B------:R1:W-:Y:S01]  /*3360*/  @!P1 STG.E.U8 desc[UR38][R6.64+0x10], R13 ;  /* 0x0000100d06009986 */ /* 0x0003e2000c101126 */
[----:B------:R-:W-:Y:S05]  /*3370*/  @P0 BRA `(.L_x_58) ;  /* 0x00000000000c0947 */ /* 0x000fea0003800000 */
[----:B------:R-:W1:Y:S02]  /*3380*/  LDG.E.U8 R89, desc[UR38][R10.64+0x11] ;  /* 0x000011260a597981 */ /* 0x000e64000c1e1100 */
[----:B-1----:R-:W-:-:S05]  /*3390*/  PRMT R13, R89, 0x8880, RZ ;  /* 0x00008880590d7816 */ /* 0x002fca00000000ff */
[----:B------:R-:W-:-:S07]  /*33a0*/  IMAD R20, R13, R82, RZ ;  /* 0x000000520d147224 */ /* 0x000fce00078e02ff */
.L_x_58:
[----:B------:R-:W-:Y:S05]  /*33b0*/  BSYNC B1 ;  /* 0x0000000000017941 */ /* 0x000fea0003800000 */
.L_x_57:
[----:B------:R-:W-:Y:S01]  /*33c0*/  @!P0 IMAD R67, R67, R23, R20 ;  /* 0x0000001743438224 */ /* 0x000fe200078e0214 */
[----:B------:R-:W-:Y:S04]  /*33d0*/  BSSY B1, `(.L_x_59) ;  /* 0x0000006000017945 */ /* 0x000fe80003800000 */
[----:B------:R0:W-:Y:S01]  /*33e0*/  @!P0 STG.E.U8 desc[UR38][R6.64+0x11], R67 ;  /* 0x0000114306008986 */ /* 0x0001e2000c101126 */
[----:B------:R-:W-:Y:S05]  /*33f0*/  @P5 BRA `(.L_x_60) ;  /* 0x00000000000c5947 */ /* 0x000fea0003800000 */
[----:B------:R-:W1:Y:S02]  /*3400*/  LDG.E.U8 R89, desc[UR38][R8.64+0x18] ;  /* 0x0000182608597981 */ /* 0x000e64000c1e1100 */
[----:B-1----:R-:W-:-:S05]  /*3410*/  PRMT R13, R89, 0x8880, RZ ;  /* 0x00008880590d7816 */ /* 0x002fca00000000ff */
[----:B------:R-:W-:-:S07]  /*3420*/  IMAD R20, R13, R82, RZ ;  /* 0x000000520d147224 */ /* 0x000fce00078e02ff */
.L_x_60:
[----:B------:R-:W-:Y:S05]  /*3430*/  BSYNC B1 ;  /* 0x0000000000017941 */ /* 0x000fea0003800000 */
.L_x_59:
[----:B-1----:R-:W-:Y:S01]  /*3440*/  @!P5 IMAD R13, R68, R23, R20 ;  /* 0x00000017440dd224 */ /* 0x002fe200078e0214 */
[----:B------:R-:W-:Y:S04]  /*3450*/  BSSY B1, `(.L_x_61) ;  /* 0x0000006000017945 */ /* 0x000fe80003800000 */
[----:B------:R1:W-:Y:S01]  /*3460*/  @!P5 STG.E.U8 desc[UR38][R4.64+0x18], R13 ;  /* 0x0000180d0400d986 */ /* 0x0003e2000c101126 */
[----:B------:R-:W-:Y:S05]  /*3470*/  @P4 BRA `(.L_x_62) ;  /* 0x00000000000c4947 */ /* 0x000fea0003800000 */
[----:B------:R-:W1:Y:S02]  /*3480*/  LDG.E.U8 R89, desc[UR38][R8.64+0x19] ;  /* 0x0000192608597981 */ /* 0x000e64000c1e1100 */
[----:B-1----:R-:W-:-:S05]  /*3490*/  PRMT R13, R89, 0x8880, RZ ;  /* 0x00008880590d7816 */ /* 0x002fca00000000ff */
[----:B------:R-:W-:-:S07]  /*34a0*/  IMAD R20, R13, R82, RZ ;  /* 0x000000520d147224 */ /* 0x000fce00078e02ff */
.L_x_62:
[----:B------:R-:W-:Y:S05]  /*34b0*/  BSYNC B1 ;  /* 0x0000000000017941 */ /* 0x000fea0003800000 */
.L_x_61:
        /* <DEDUP_REMOVED lines=13> */
.L_x_64:
[----:B------:R-:W-:Y:S05]  /*3590*/  BSYNC B1 ;  /* 0x0000000000017941 */ /* 0x000fea0003800000 */
.L_x_63:
[----:B-1----:R-:W-:Y:S01]  /*35a0*/  @!P3 IMAD R13, R70, R23, R20 ;  /* 0x00000017460db224 */ /* 0x002fe200078e0214 */
[----:B------:R-:W-:Y:S04]  /*35b0*/  BSSY B1, `(.L_x_65) ;  /* 0x0000006000017945 */ /* 0x000fe80003800000 */
[----:B------:R1:W-:Y:S01]  /*35c0*/  @!P3 STG.E.U8 desc[UR38][R6.64+0x18], R13 ;  /* 0x0000180d0600b986 */ /* 0x0003e2000c101126 */
[----:B------:R-:W-:Y:S05]  /*35d0*/  @P2 BRA `(.L_x_66) ;  /* 0x00000000000c2947 */ /* 0x000fea0003800000 */
[----:B------:R-:W1:Y:S02]  /*35e0*/  LDG.E.U8 R89, desc[UR38][R10.64+0x19] ;  /* 0x000019260a597981 */ /* 0x000e64000c1e1100 */
[----:B-1----:R-:W-:-:S05]  /*35f0*/  PRMT R13, R89, 0x8880, RZ ;  /* 0x00008880590d7816 */ /* 0x002fca00000000ff */
[----:B------:R-:W-:-:S07]  /*3600*/  IMAD R20, R13, R82, RZ ;  /* 0x000000520d147224 */ /* 0x000fce00078e02ff */
.L_x_66:
[----:B------:R-:W-:Y:S05]  /*3610*/  BSYNC B1 ;  /* 0x0000000000017941 */ /* 0x000fea0003800000 */
.L_x_65:
[----:B------:R-:W-:Y:S01]  /*3620*/  @!P2 IMAD R71, R71, R23, R20 ;  /* 0x000000174747a224 */ /* 0x000fe200078e0214 */
[----:B------:R-:W-:Y:S04]  /*3630*/  BSSY B1, `(.L_x_67) ;  /* 0x0000006000017945 */ /* 0x000fe80003800000 */
[----:B------:R0:W-:Y:S01]  /*3640*/  @!P2 STG.E.U8 desc[UR38][R6.64+0x19], R71 ;  /* 0x000019470600a986 */ /* 0x0001e2000c101126 */
[----:B------:R-:W-:Y:S05]  /*3650*/  @P5 BRA `(.L_x_68) ;  /* 0x00000000000c5947 */ /* 0x000fea0003800000 */
[----:B------:R-:W1:Y:S02]  /*3660*/  LDG.E.U8 R89, desc[UR38][R8.64+0x20] ;  /* 0x0000202608597981 */ /* 0x000e64000c1e1100 */
[----:B-1----:R-:W-:-:S05]  /*3670*/  PRMT R13, R89, 0x8880, RZ ;  /* 0x00008880590d7816 */ /* 0x002fca00000000ff */
[----:B------:R-:W-:-:S07]  /*3680*/  IMAD R20, R13, R82, RZ ;  /* 0x000000520d147224 */ /* 0x000fce00078e02ff */
.L_x_68:
[----:B------:R-:W-:Y:S05]  /*3690*/  BSYNC B1 ;  /* 0x0000000000017941 */ /* 0x000fea0003800000 */
.L_x_67:
[----:B-1----:R-:W-:Y:S01]  /*36a0*/  @!P5 IMAD R13, R56, R23, R20 ;  /* 0x00000017380dd224 */ /* 0x002fe200078e0214 */
[----:B------:R-:W-:Y:S04]  /*36b0*/  BSSY B1, `(.L_x_69) ;  /* 0x0000006000017945 */ /* 0x000fe80003800000 */
[----:B------:R1:W-:Y:S01]  /*36c0*/  @!P5 STG.E.U8 desc[UR38][R4.64+0x20], R13 ;  /* 0x0000200d0400d986 */ /* 0x0003e2000c101126 */
[----:B------:R-:W-:Y:S05]  /*36d0*/  @P4 BRA `(.L_x_70) ;  /* 0x00000000000c4947 */ /* 0x000fea0003800000 */
[----:B------:R-:W1:Y:S02]  /*36e0*/  LDG.E.U8 R89, desc[UR38][R8.64+0x21] ;  /* 0x0000212608597981 */ /* 0x000e64000c1e1100 */
[----:B-1----:R-:W-:-:S05]  /*36f0*/  PRMT R13, R89, 0x8880, RZ ;  /* 0x00008880590d7816 */ /* 0x002fca00000000ff */
[----:B------:R-:W-:-:S07]  /*3700*/  IMAD R20, R13, R82, RZ ;  /* 0x000000520d147224 */ /* 0x000fce00078e02ff */
.L_x_70:
[----:B------:R-:W-:Y:S05]  /*3710*/  BSYNC B1 ;  /* 0x0000000000017941 */ /* 0x000fea0003800000 */
.L_x_69:
        /* <DEDUP_REMOVED lines=13> */
.L_x_72:
[----:B------:R-:W-:Y:S05]  /*37f0*/  BSYNC B1 ;  /* 0x0000000000017941 */ /* 0x000fea0003800000 */
.L_x_71:
[----:B-1----:R-:W-:Y:S01]  /*3800*/  @!P1 IMAD R13, R58, R23, R20 ;  /* 0x000000173a0d9224 */ /* 0x002fe200078e0214 */
[----:B------:R-:W-:Y:S04]  /*3810*/  BSSY B1, `(.L_x_73) ;  /* 0x0000006000017945 */ /* 0x000fe80003800000 */
[----:B------:R1:W-:Y:S01]  /*3820*/  @!P1 STG.E.U8 desc[UR38][R6.64+0x20], R13 ;  /* 0x0000200d06009986 */ /* 0x0003e2000c101126 */
[----:B------:R-:W-:Y:S05]  /*3830*/  @P0 BRA `(.L_x_74) ;  /* 0x00000000000c0947 */ /* 0x000fea0003800000 */
[----:B------:R-:W1:Y:S02]  /*3840*/  LDG.E.U8 R89, desc[UR38][R10.64+0x21] ;  /* 0x000021260a597981 */ /* 0x000e64000c1e1100 */
[----:B-1----:R-:W-:-:S05]  /*3850*/  PRMT R13, R89, 0x8880, RZ ;  /* 0x00008880590d7816 */ /* 0x002fca00000000ff */
[----:B------:R-:W-:-:S07]  /*3860*/  IMAD R20, R13, R82, RZ ;  /* 0x000000520d147224 */ /* 0x000fce00078e02ff */
.L_x_74:
[----:B------:R-:W-:Y:S05]  /*3870*/  BSYNC B1 ;  /* 0x0000000000017941 */ /* 0x000fea0003800000 */
.L_x_73:
[----:B------:R-:W-:Y:S01]  /*3880*/  @!P0 IMAD R59, R59, R23, R20 ;  /* 0x000000173b3b8224 */ /* 0x000fe200078e0214 */
[----:B------:R-:W-:Y:S04]  /*3890*/  BSSY B1, `(.L_x_75) ;  /* 0x0000006000017945 */ /* 0x000fe80003800000 */
[----:B------:R0:W-:Y:S01]  /*38a0*/  @!P0 STG.E.U8 desc[UR38][R6.64+0x21], R59 ;  /* 0x0000213b06008986 */ /* 0x0001e2000c101126 */
[----:B------:R-:W-:Y:S05]  /*38b0*/  @P5 BRA `(.L_x_76) ;  /* 0x00000000000c5947 */ /* 0x000fea0003800000 */
[----:B------:R-:W1:Y:S02]  /*38c0*/  LDG.E.U8 R89, desc[UR38][R8.64+0x28] ;  /* 0x0000282608597981 */ /* 0x000e64000c1e1100 */
[----:B-1----:R-:W-:-:S05]  /*38d0*/  PRMT R13, R89, 0x8880, RZ ;  /* 0x00008880590d7816 */ /* 0x002fca00000000ff */
[----:B------:R-:W-:-:S07]  /*38e0*/  IMAD R20, R13, R82, RZ ;  /* 0x000000520d147224 */ /* 0x000fce00078e02ff */
.L_x_76:
[----:B------:R-:W-:Y:S05]  /*38f0*/  BSYNC B1 ;  /* 0x0000000000017941 */ /* 0x000fea0003800000 */
.L_x_75:
[----:B-1----:R-:W-:Y:S01]  /*3900*/  @!P5 IMAD R13, R60, R23, R20 ;  /* 0x000000173c0dd224 */ /* 0x002fe200078e0214 */
[----:B------:R-:W-:Y:S04]  /*3910*/  BSSY B1, `(.L_x_77) ;  /* 0x0000006000017945 */ /* 0x000fe80003800000 */
[----:B------:R1:W-:Y:S01]  /*3920*/  @!P5 STG.E.U8 desc[UR38][R4.64+0x28], R13 ;  /* 0x0000280d0400d986 */ /* 0x0003e2000c101126 */
[----:B------:R-:W-:Y:S05]  /*3930*/  @P4 BRA `(.L_x_78) ;  /* 0x00000000000c4947 */ /* 0x000fea0003800000 */
[----:B------:R-:W1:Y:S02]  /*3940*/  LDG.E.U8 R89, desc[UR38][R8.64+0x29] ;  /* 0x0000292608597981 */ /* 0x000e64000c1e1100 */
[----:B-1----:R-:W-:-:S05]  /*3950*/  PRMT R13, R89, 0x8880, RZ ;  /* 0x00008880590d7816 */ /* 0x002fca00000000ff */
[----:B------:R-:W-:-:S07]  /*3960*/  IMAD R20, R13, R82, RZ ;  /* 0x000000520d147224 */ /* 0x000fce00078e02ff */
.L_x_78:
[----:B------:R-:W-:Y:S05]  /*3970*/  BSYNC B1 ;  /* 0x0000000000017941 */ /* 0x000fea0003800000 */
.L_x_77:
        /* <DEDUP_REMOVED lines=13> */
.L_x_80:
[----:B------:R-:W-:Y:S05]  /*3a50*/  BSYNC B1 ;  /* 0x0000000000017941 */ /* 0x000fea0003800000 */
.L_x_79:
[----:B-1----:R-:W-:Y:S01]  /*3a60*/  @!P3 IMAD R13, R62, R23, R20 ;  /* 0x000000173e0db224 */ /* 0x002fe200078e0214 */
[----:B------:R-:W-:Y:S04]  /*3a70*/  BSSY B1, `(.L_x_81) ;  /* 0x0000006000017945 */ /* 0x000fe80003800000 */
[----:B------:R1:W-:Y:S01]  /*3a80*/  @!P3 STG.E.U8 desc[UR38][R6.64+0x28], R13 ;  /* 0x0000280d0600b986 */ /* 0x0003e2000c101126 */
[----:B------:R-:W-:Y:S05]  /*3a90*/  @P2 BRA `(.L_x_82) ;  /* 0x00000000000c2947 */ /* 0x000fea0003800000 */
[----:B------:R-:W1:Y:S02]  /*3aa0*/  LDG.E.U8 R89, desc[UR38][R10.64+0x29] ;  /* 0x000029260a597981 */ /* 0x000e64000c1e1100 */
[----:B-1----:R-:W-:-:S05]  /*3ab0*/  PRMT R13, R89, 0x8880, RZ ;  /* 0x00008880590d7816 */ /* 0x002fca00000000ff */
[----:B------:R-:W-:-:S07]  /*3ac0*/  IMAD R20, R13, R82, RZ ;  /* 0x000000520d147224 */ /* 0x000fce00078e02ff */
.L_x_82:
[----:B------:R-:W-:Y:S05]  /*3ad0*/  BSYNC B1 ;  /* 0x0000000000017941 */ /* 0x000fea0003800000 */
.L_x_81:
[----:B------:R-:W-:Y:S01]  /*3ae0*/  @!P2 IMAD R63, R63, R23, R20 ;  /* 0x000000173f3fa224 */ /* 0x000fe200078e0214 */
[----:B------:R-:W-:Y:S04]  /*3af0*/  BSSY B1, `(.L_x_83) ;  /* 0x0000006000017945 */ /* 0x000fe80003800000 */
[----:B------:R0:W-:Y:S01]  /*3b00*/  @!P2 STG.E.U8 desc[UR38][R6.64+0x29], R63 ;  /* 0x0000293f0600a986 */ /* 0x0001e2000c101126 */
[----:B------:R-:W-:Y:S05]  /*3b10*/  @P5 BRA `(.L_x_84) ;  /* 0x00000000000c5947 */ /* 0x000fea0003800000 */
[----:B------:R-:W1:Y:S02]  /*3b20*/  LDG.E.U8 R89, desc[UR38][R8.64+0x30] ;  /* 0x0000302608597981 */ /* 0x000e64000c1e1100 */
[----:B-1----:R-:W-:-:S05]  /*3b30*/  PRMT R13, R89, 0x8880, RZ ;  /* 0x00008880590d7816 */ /* 0x002fca00000000ff */
[----:B------:R-:W-:-:S07]  /*3b40*/  IMAD R20, R13, R82, RZ ;  /* 0x000000520d147224 */ /* 0x000fce00078e02ff */
.L_x_84:
[----:B------:R-:W-:Y:S05]  /*3b50*/  BSYNC B1 ;  /* 0x0000000000017941 */ /* 0x000fea0003800000 */
.L_x_83:
[----:B-1----:R-:W-:Y:S01]  /*3b60*/  @!P5 IMAD R13, R48, R23, R20 ;  /* 0x00000017300dd224 */ /* 0x002fe200078e0214 */
[----:B------:R-:W-:Y:S04]  /*3b70*/  BSSY B1, `(.L_x_85) ;  /* 0x0000006000017945 */ /* 0x000fe80003800000 */
[----:B------:R1:W-:Y:S01]  /*3b80*/  @!P5 STG.E.U8 desc[UR38][R4.64+0x30], R13 ;  /* 0x0000300d0400d986 */ /* 0x0003e2000c101126 */
[----:B------:R-:W-:Y:S05]  /*3b90*/  @P4 BRA `(.L_x_86) ;  /* 0x00000000000c4947 */ /* 0x000fea0003800000 */
[----:B------:R-:W1:Y:S02]  /*3ba0*/  LDG.E.U8 R89, desc[UR38][R8.64+0x31] ;  /* 0x0000312608597981 */ /* 0x000e64000c1e1100 */
[----:B-1----:R-:W-:-:S05]  /*3bb0*/  PRMT R13, R89, 0x8880, RZ ;  /* 0x00008880590d7816 */ /* 0x002fca00000000ff */
[----:B------:R-:W-:-:S07]  /*3bc0*/  IMAD R20, R13, R82, RZ ;  /* 0x000000520d147224 */ /* 0x000fce00078e02ff */
.L_x_86:
[----:B------:R-:W-:Y:S05]  /*3bd0*/  BSYNC B1 ;  /* 0x0000000000017941 */ /* 0x000fea0003800000 */
.L_x_85:
        /* <DEDUP_REMOVED lines=13> */
.L_x_88:
[----:B------:R-:W-:Y:S05]  /*3cb0*/  BSYNC B1 ;  /* 0x0000000000017941 */ /* 0x000fea0003800000 */
.L_x_87:
[----:B-1----:R-:W-:Y:S01]  /*3cc0*/  @!P1 IMAD R13, R50, R23, R20 ;  /* 0x00000017320d9224 */ /* 0x002fe200078e0214 */
[----:B------:R-:W-:Y:S04]  /*3cd0*/  BSSY B1, `(.L_x_89) ;  /* 0x0000006000017945 */ /* 0x000fe80003800000 */
[----:B------:R1:W-:Y:S01]  /*3ce0*/  @!P1 STG.E.U8 desc[UR38][R6.64+0x30], R13 ;  /* 0x0000300d06009986 */ /* 0x0003e2000c101126 */
[----:B------:R-:W-:Y:S05]  /*3cf0*/  @P0 BRA `(.L_x_90) ;  /* 0x00000000000c0947 */ /* 0x000fea0003800000 */
[----:B------:R-:W1:Y:S02]  /*3d00*/  LDG.E.U8 R89, desc[UR38][R10.64+0x31] ;  /* 0x000031260a597981 */ /* 0x000e64000c1e1100 */
[----:B-1----:R-:W-:-:S05]  /*3d10*/  PRMT R13, R89, 0x8880, RZ ;  /* 0x00008880590d7816 */ /* 0x002fca00000000ff */
[----:B------:R-:W-:-:S07]  /*3d20*/  IMAD R20, R13, R82, RZ ;  /* 0x000000520d147224 */ /* 0x000fce00078e02ff */
.L_x_90:
[----:B------:R-:W-:Y:S05]  /*3d30*/  BSYNC B1 ;  /* 0x0000000000017941 */ /* 0x000fea0003800000 */
.L_x_89:
[----:B------:R-:W-:Y:S01]  /*3d40*/  @!P0 IMAD R51, R51, R23, R20 ;  /* 0x0000001733338224 */ /* 0x000fe200078e0214 */
[----:B------:R-:W-:Y:S04]  /*3d50*/  BSSY B1, `(.L_x_91) ;  /* 0x0000006000017945 */ /* 0x000fe80003800000 */
[----:B------:R0:W-:Y:S01]  /*3d60*/  @!P0 STG.E.U8 desc[UR38][R6.64+0x31], R51 ;  /* 0x0000313306008986 */ /* 0x0001e2000c101126 */
[----:B------:R-:W-:Y:S05]  /*3d70*/  @P5 BRA `(.L_x_92) ;  /* 0x00000000000c5947 */ /* 0x000fea0003800000 */
[----:B------:R-:W1:Y:S02]  /*3d80*/  LDG.E.U8 R89, desc[UR38][R8.64+0x38] ;  /* 0x0000382608597981 */ /* 0x000e64000c1e1100 */
[----:B-1----:R-:W-:-:S05]  /*3d90*/  PRMT R13, R89, 0x8880, RZ ;  /* 0x00008880590d7816 */ /* 0x002fca00000000ff */
[----:B------:R-:W-:-:S07]  /*3da0*/  IMAD R20, R13, R82, RZ ;  /* 0x000000520d147224 */ /* 0x000fce00078e02ff */
.L_x_92:
[----:B------:R-:W-:Y:S05]  /*3db0*/  BSYNC B1 ;  /* 0x0000000000017941 */ /* 0x000fea0003800000 */
.L_x_91:
[----:B-1----:R-:W-:Y:S01]  /*3dc0*/  @!P5 IMAD R13, R52, R23, R20 ;  /* 0x00000017340dd224 */ /* 0x002fe200078e0214 */
[----:B------:R-:W-:Y:S04]  /*3dd0*/  BSSY B1, `(.L_x_93) ;  /* 0x0000006000017945 */ /* 0x000fe80003800000 */
[----:B------:R1:W-:Y:S01]  /*3de0*/  @!P5 STG.E.U8 desc[UR38][R4.64+0x38], R13 ;  /* 0x0000380d0400d986 */ /* 0x0003e2000c101126 */
[----:B------:R-:W-:Y:S05]  /*3df0*/  @P4 BRA `(.L_x_94) ;  /* 0x00000000000c4947 */ /* 0x000fea0003800000 */
[----:B------:R-:W1:Y:S02]  /*3e00*/  LDG.E.U8 R89, desc[UR38][R8.64+0x39] ;  /* 0x0000392608597981 */ /* 0x000e64000c1e1100 */
[----:B-1----:R-:W-:-:S05]  /*3e10*/  PRMT R13, R89, 0x8880, RZ ;  /* 0x00008880590d7816 */ /* 0x002fca00000000ff */
[----:B------:R-:W-:-:S07]  /*3e20*/  IMAD R20, R13, R82, RZ ;  /* 0x000000520d147224 */ /* 0x000fce00078e02ff */
.L_x_94:
[----:B------:R-:W-:Y:S05]  /*3e30*/  BSYNC B1 ;  /* 0x0000000000017941 */ /* 0x000fea0003800000 */
.L_x_93:
        /* <DEDUP_REMOVED lines=13> */
.L_x_96:
[----:B------:R-:W-:Y:S05]  /*3f10*/  BSYNC B1 ;  /* 0x0000000000017941 */ /* 0x000fea0003800000 */
.L_x_95:
[----:B-1----:R-:W-:Y:S01]  /*3f20*/  @!P3 IMAD R13, R54, R23, R20 ;  /* 0x00000017360db224 */ /* 0x002fe200078e0214 */
[----:B------:R-:W-:Y:S04]  /*3f30*/  BSSY B1, `(.L_x_97) ;  /* 0x0000006000017945 */ /* 0x000fe80003800000 */
[----:B------:R1:W-:Y:S01]  /*3f40*/  @!P3 STG.E.U8 desc[UR38][R6.64+0x38], R13 ;  /* 0x0000380d0600b986 */ /* 0x0003e2000c101126 */
[----:B------:R-:W-:Y:S05]  /*3f50*/  @P2 BRA `(.L_x_98) ;  /* 0x00000000000c2947 */ /* 0x000fea0003800000 */
[----:B------:R-:W1:Y:S02]  /*3f60*/  LDG.E.U8 R89, desc[UR38][R10.64+0x39] ;  /* 0x000039260a597981 */ /* 0x000e64000c1e1100 */
[----:B-1----:R-:W-:-:S05]  /*3f70*/  PRMT R13, R89, 0x8880, RZ ;  /* 0x00008880590d7816 */ /* 0x002fca00000000ff */
[----:B------:R-:W-:-:S07]  /*3f80*/  IMAD R20, R13, R82, RZ ;  /* 0x000000520d147224 */ /* 0x000fce00078e02ff */
.L_x_98:
[----:B------:R-:W-:Y:S05]  /*3f90*/  BSYNC B1 ;  /* 0x0000000000017941 */ /* 0x000fea0003800000 */
.L_x_97:
[----:B------:R-:W-:Y:S01]  /*3fa0*/  @!P2 IMAD R55, R55, R23, R20 ;  /* 0x000000173737a224 */ /* 0x000fe200078e0214 */
[----:B------:R-:W-:Y:S04]  /*3fb0*/  BSSY B1, `(.L_x_99) ;  /* 0x0000006000017945 */ /* 0x000fe80003800000 */
[----:B------:R0:W-:Y:S01]  /*3fc0*/  @!P2 STG.E.U8 desc[UR38][R6.64+0x39], R55 ;  /* 0x000039370600a986 */ /* 0x0001e2000c101126 */
[----:B------:R-:W-:Y:S05]  /*3fd0*/  @P5 BRA `(.L_x_100) ;  /* 0x00000000000c5947 */ /* 0x000fea0003800000 */
[----:B------:R-:W1:Y:S02]  /*3fe0*/  LDG.E.U8 R89, desc[UR38][R8.64+0x40] ;  /* 0x0000402608597981 */ /* 0x000e64000c1e1100 */
[----:B-1----:R-:W-:-:S05]  /*3ff0*/  PRMT R13, R89, 0x8880, RZ ;  /* 0x00008880590d7816 */ /* 0x002fca00000000ff */
[----:B------:R-:W-:-:S07]  /*4000*/  IMAD R20, R13, R82, RZ ;  /* 0x000000520d147224 */ /* 0x000fce00078e02ff */
.L_x_100:
[----:B------:R-:W-:Y:S05]  /*4010*/  BSYNC B1 ;  /* 0x0000000000017941 */ /* 0x000fea0003800000 */
.L_x_99:
[----:B-1----:R-:W-:Y:S01]  /*4020*/  @!P5 IMAD R13, R40, R23, R20 ;  /* 0x00000017280dd224 */ /* 0x002fe200078e0214 */
[----:B------:R-:W-:Y:S04]  /*4030*/  BSSY B1, `(.L_x_101) ;  /* 0x0000006000017945 */ /* 0x000fe80003800000 */
[----:B------:R1:W-:Y:S01]  /*4040*/  @!P5 STG.E.U8 desc[UR38][R4.64+0x40], R13 ;  /* 0x0000400d0400d986 */ /* 0x0003e2000c101126 */
[----:B------:R-:W-:Y:S05]  /*4050*/  @P4 BRA `(.L_x_102) ;  /* 0x00000000000c4947 */ /* 0x000fea0003800000 */
[----:B------:R-:W1:Y:S02]  /*4060*/  LDG.E.U8 R89, desc[UR38][R8.64+0x41] ;  /* 0x0000412608597981 */ /* 0x000e64000c1e1100 */
[----:B-1----:R-:W-:-:S05]  /*4070*/  PRMT R13, R89, 0x8880, RZ ;  /* 0x00008880590d7816 */ /* 0x002fca00000000ff */
[----:B------:R-:W-:-:S07]  /*4080*/  IMAD R20, R13, R82, RZ ;  /* 0x000000520d147224 */ /* 0x000fce00078e02ff */
.L_x_102:
[----:B------:R-:W-:Y:S05]  /*4090*/  BSYNC B1 ;  /* 0x0000000000017941 */ /* 0x000fea0003800000 */
.L_x_101:
        /* <DEDUP_REMOVED lines=13> */
.L_x_104:
[----:B------:R-:W-:Y:S05]  /*4170*/  BSYNC B1 ;  /* 0x0000000000017941 */ /* 0x000fea0003800000 */
.L_x_103:
[----:B-1----:R-:W-:Y:S01]  /*4180*/  @!P1 IMAD R13, R42, R23, R20 ;  /* 0x000000172a0d9224 */ /* 0x002fe200078e0214 */
[----:B------:R-:W-:Y:S04]  /*4190*/  BSSY B1, `(.L_x_105) ;  /* 0x0000006000017945 */ /* 0x000fe80003800000 */
[----:B------:R1:W-:Y:S01]  /*41a0*/  @!P1 STG.E.U8 desc[UR38][R6.64+0x40], R13 ;  /* 0x0000400d06009986 */ /* 0x0003e2000c101126 */
[----:B------:R-:W-:Y:S05]  /*41b0*/  @P0 BRA `(.L_x_106) ;  /* 0x00000000000c0947 */ /* 0x000fea0003800000 */
[----:B------:R-:W1:Y:S02]  /*41c0*/  LDG.E.U8 R89, desc[UR38][R10.64+0x41] ;  /* 0x000041260a597981 */ /* 0x000e64000c1e1100 */
[----:B-1----:R-:W-:-:S05]  /*41d0*/  PRMT R13, R89, 0x8880, RZ ;  /* 0x00008880590d7816 */ /* 0x002fca00000000ff */
[----:B------:R-:W-:-:S07]  /*41e0*/  IMAD R20, R13, R82, RZ ;  /* 0x000000520d147224 */ /* 0x000fce00078e02ff */
.L_x_106:
[----:B------:R-:W-:Y:S05]  /*41f0*/  BSYNC B1 ;  /* 0x0000000000017941 */ /* 0x000fea0003800000 */
.L_x_105:
[----:B------:R-:W-:Y:S01]  /*4200*/  @!P0 IMAD R43, R43, R23, R20 ;  /* 0x000000172b2b8224 */ /* 0x000fe200078e0214 */
[----:B------:R-:W-:Y:S04]  /*4210*/  BSSY B1, `(.L_x_107) ;  /* 0x0000006000017945 */ /* 0x000fe80003800000 */
[----:B------:R0:W-:Y:S01]  /*4220*/  @!P0 STG.E.U8 desc[UR38][R6.64+0x41], R43 ;  /* 0x0000412b06008986 */ /* 0x0001e2000c101126 */
[----:B------:R-:W-:Y:S05]  /*4230*/  @P5 BRA `(.L_x_108) ;  /* 0x00000000000c5947 */ /* 0x000fea0003800000 */
[----:B------:R-:W1:Y:S02]  /*4240*/  LDG.E.U8 R89, desc[UR38][R8.64+0x48] ;  /* 0x0000482608597981 */ /* 0x000e64000c1e1100 */
[----:B-1----:R-:W-:-:S05]  /*4250*/  PRMT R13, R89, 0x8880, RZ ;  /* 0x00008880590d7816 */ /* 0x002fca00000000ff */
[----:B------:R-:W-:-:S07]  /*4260*/  IMAD R20, R13, R82, RZ ;  /* 0x000000520d147224 */ /* 0x000fce00078e02ff */
.L_x_108:
[----:B------:R-:W-:Y:S05]  /*4270*/  BSYNC B1 ;  /* 0x0000000000017941 */ /* 0x000fea0003800000 */
.L_x_107:
[----:B-1----:R-:W-:Y:S01]  /*4280*/  @!P5 IMAD R13, R44, R23, R20 ;  /* 0x000000172c0dd224 */ /* 0x002fe200078e0214 */
[----:B------:R-:W-:Y:S04]  /*4290*/  BSSY B1, `(.L_x_109) ;  /* 0x0000006000017945 */ /* 0x000fe80003800000 */
[----:B------:R1:W-:Y:S01]  /*42a0*/  @!P5 STG.E.U8 desc[UR38][R4.64+0x48], R13 ;  /* 0x0000480d0400d986 */ /* 0x0003e2000c101126 */
[----:B------:R-:W-:Y:S05]  /*42b0*/  @P4 BRA `(.L_x_110) ;  /* 0x00000000000c4947 */ /* 0x000fea0003800000 */
[----:B------:R-:W1:Y:S02]  /*42c0*/  LDG.E.U8 R89, desc[UR38][R8.64+0x49] ;  /* 0x0000492608597981 */ /* 0x000e64000c1e1100 */
[----:B-1----:R-:W-:-:S05]  /*42d0*/  PRMT R13, R89, 0x8880, RZ ;  /* 0x00008880590d7816 */ /* 0x002fca00000000ff */
[----:B------:R-:W-:-:S07]  /*42e0*/  IMAD R20, R13, R82, RZ ;  /* 0x000000520d147224 */ /* 0x000fce00078e02ff */
.L_x_110:
[----:B------:R-:W-:Y:S05]  /*42f0*/  BSYNC B1 ;  /* 0x0000000000017941 */ /* 0x000fea0003800000 */
.L_x_109:
        /* <DEDUP_REMOVED lines=13> */
.L_x_112:
[----:B------:R-:W-:Y:S05]  /*43d0*/  BSYNC B1 ;  /* 0x0000000000017941 */ /* 0x000fea0003800000 */
.L_x_111:
[----:B-1----:R-:W-:Y:S01]  /*43e0*/  @!P3 IMAD R13, R46, R23, R20 ;  /* 0x000000172e0db224 */ /* 0x002fe200078e0214 */
[----:B------:R-:W-:Y:S04]  /*43f0*/  BSSY B1, `(.L_x_113) ;  /* 0x0000006000017945 */ /* 0x000fe80003800000 */
[----:B------:R1:W-:Y:S01]  /*4400*/  @!P3 STG.E.U8 desc[UR38][R6.64+0x48], R13 ;  /* 0x0000480d0600b986 */ /* 0x0003e2000c101126 */
[----:B------:R-:W-:Y:S05]  /*4410*/  @P2 BRA `(.L_x_114) ;  /* 0x00000000000c2947 */ /* 0x000fea0003800000 */
[----:B------:R-:W1:Y:S02]  /*4420*/  LDG.E.U8 R89, desc[UR38][R10.64+0x49] ;  /* 0x000049260a597981 */ /* 0x000e64000c1e1100 */
[----:B-1----:R-:W-:-:S05]  /*4430*/  PRMT R13, R89, 0x8880, RZ ;  /* 0x00008880590d7816 */ /* 0x002fca00000000ff */
[----:B------:R-:W-:-:S07]  /*4440*/  IMAD R20, R13, R82, RZ ;  /* 0x000000520d147224 */ /* 0x000fce00078e02ff */
.L_x_114:
[----:B------:R-:W-:Y:S05]  /*4450*/  BSYNC B1 ;  /* 0x0000000000017941 */ /* 0x000fea0003800000 */
.L_x_113:
[----:B------:R-:W-:Y:S01]  /*4460*/  @!P2 IMAD R47, R47, R23, R20 ;  /* 0x000000172f2fa224 */ /* 0x000fe200078e0214 */
[----:B------:R-:W-:Y:S04]  /*4470*/  BSSY B1, `(.L_x_115) ;  /* 0x0000006000017945 */ /* 0x000fe80003800000 */
[----:B------:R0:W-:Y:S01]  /*4480*/  @!P2 STG.E.U8 desc[UR38][R6.64+0x49], R47 ;  /* 0x0000492f0600a986 */ /* 0x0001e2000c101126 */
[----:B------:R-:W-:Y:S05]  /*4490*/  @P5 BRA `(.L_x_116) ;  /* 0x00000000000c5947 */ /* 0x000fea0003800000 */
[----:B------:R-:W1:Y:S02]  /*44a0*/  LDG.E.U8 R89, desc[UR38][R8.64+0x50] ;  /* 0x0000502608597981 */ /* 0x000e64000c1e1100 */
[----:B-1----:R-:W-:-:S05]  /*44b0*/  PRMT R13, R89, 0x8880, RZ ;  /* 0x00008880590d7816 */ /* 0x002fca00000000ff */
[----:B------:R-:W-:-:S07]  /*44c0*/  IMAD R20, R13, R82, RZ ;  /* 0x000000520d147224 */ /* 0x000fce00078e02ff */
.L_x_116:
[----:B------:R-:W-:Y:S05]  /*44d0*/  BSYNC B1 ;  /* 0x0000000000017941 */ /* 0x000fea0003800000 */
.L_x_115:
[----:B-1----:R-:W-:Y:S01]  /*44e0*/  @!P5 IMAD R13, R32, R23, R20 ;  /* 0x00000017200dd224 */ /* 0x002fe200078e0214 */
[----:B------:R-:W-:Y:S04]  /*44f0*/  BSSY B1, `(.L_x_117) ;  /* 0x0000006000017945 */ /* 0x000fe80003800000 */
[----:B------:R1:W-:Y:S01]  /*4500*/  @!P5 STG.E.U8 desc[UR38][R4.64+0x50], R13 ;  /* 0x0000500d0400d986 */ /* 0x0003e2000c101126 */
[----:B------:R-:W-:Y:S05]  /*4510*/  @P4 BRA `(.L_x_118) ;  /* 0x00000000000c4947 */ /* 0x000fea0003800000 */
[----:B------:R-:W1:Y:S02]  /*4520*/  LDG.E.U8 R89, desc[UR38][R8.64+0x51] ;  /* 0x0000512608597981 */ /* 0x000e64000c1e1100 */
[----:B-1----:R-:W-:-:S05]  /*4530*/  PRMT R13, R89, 0x8880, RZ ;  /* 0x00008880590d7816 */ /* 0x002fca00000000ff */
[----:B------:R-:W-:-:S07]  /*4540*/  IMAD R20, R13, R82, RZ ;  /* 0x000000520d147224 */ /* 0x000fce00078e02ff */
.L_x_118:
[----:B------:R-:W-:Y:S05]  /*4550*/  BSYNC B1 ;  /* 0x0000000000017941 */ /* 0x000fea0003800000 */
.L_x_117:
        /* <DEDUP_REMOVED lines=13> */
.L_x_120:
[----:B------:R-:W-:Y:S05]  /*4630*/  BSYNC B1 ;  /* 0x0000000000017941 */ /* 0x000fea0003800000 */
.L_x_119:
[----:B-1----:R-:W-:Y:S01]  /*4640*/  @!P1 IMAD R13, R34, R23, R20 ;  /* 0x00000017220d9224 */ /* 0x002fe200078e0214 */
[----:B------:R-:W-:Y:S04]  /*4650*/  BSSY B1, `(.L_x_121) ;  /* 0x0000006000017945 */ /* 0x000fe80003800000 */
[----:B------:R1:W-:Y:S01]  /*4660*/  @!P1 STG.E.U8 desc[UR38][R6.64+0x50], R13 ;  /* 0x0000500d06009986 */ /* 0x0003e2000c101126 */
[----:B------:R-:W-:Y:S05]  /*4670*/  @P0 BRA `(.L_x_122) ;  /* 0x00000000000c0947 */ /* 0x000fea0003800000 */
[----:B------:R-:W1:Y:S02]  /*4680*/  LDG.E.U8 R89, desc[UR38][R10.64+0x51] ;  /* 0x000051260a597981 */ /* 0x000e64000c1e1100 */
[----:B-1----:R-:W-:-:S05]  /*4690*/  PRMT R13, R89, 0x8880, RZ ;  /* 0x00008880590d7816 */ /* 0x002fca00000000ff */
[----:B------:R-:W-:-:S07]  /*46a0*/  IMAD R20, R13, R82, RZ ;  /* 0x000000520d147224 */ /* 0x000fce00078e02ff */
.L_x_122:
[----:B------:R-:W-:Y:S05]  /*46b0*/  BSYNC B1 ;  /* 0x0000000000017941 */ /* 0x000fea0003800000 */
.L_x_121:
[----:B------:R-:W-:Y:S01]  /*46c0*/  @!P0 IMAD R35, R35, R23, R20 ;  /* 0x0000001723238224 */ /* 0x000fe200078e0214 */
[----:B------:R-:W-:Y:S04]  /*46d0*/  BSSY B1, `(.L_x_123) ;  /* 0x0000006000017945 */ /* 0x000fe80003800000 */
[----:B------:R0:W-:Y:S01]  /*46e0*/  @!P0 STG.E.U8 desc[UR38][R6.64+0x51], R35 ;  /* 0x0000512306008986 */ /* 0x0001e2000c101126 */
[----:B------:R-:W-:Y:S05]  /*46f0*/  @P5 BRA `(.L_x_124) ;  /* 0x00000000000c5947 */ /* 0x000fea0003800000 */
[----:B------:R-:W1:Y:S02]  /*4700*/  LDG.E.U8 R89, desc[UR38][R8.64+0x58] ;  /* 0x0000582608597981 */ /* 0x000e64000c1e1100 */
[----:B-1----:R-:W-:-:S05]  /*4710*/  PRMT R13, R89, 0x8880, RZ ;  /* 0x00008880590d7816 */ /* 0x002fca00000000ff */
[----:B------:R-:W-:-:S07]  /*4720*/  IMAD R20, R13, R82, RZ ;  /* 0x000000520d147224 */ /* 0x000fce00078e02ff */
.L_x_124:
[----:B------:R-:W-:Y:S05]  /*4730*/  BSYNC B1 ;  /* 0x0000000000017941 */ /* 0x000fea0003800000 */
.L_x_123:
[----:B-1----:R-:W-:Y:S01]  /*4740*/  @!P5 IMAD R13, R36, R23, R20 ;  /* 0x00000017240dd224 */ /* 0x002fe200078e0214 */
[----:B------:R-:W-:Y:S04]  /*4750*/  BSSY B1, `(.L_x_125) ;  /* 0x0000006000017945 */ /* 0x000fe80003800000 */
[----:B------:R1:W-:Y:S01]  /*4760*/  @!P5 STG.E.U8 desc[UR38][R4.64+0x58], R13 ;  /* 0x0000580d0400d986 */ /* 0x0003e2000c101126 */
[----:B------:R-:W-:Y:S05]  /*4770*/  @P4 BRA `(.L_x_126) ;  /* 0x00000000000c4947 */ /* 0x000fea0003800000 */
[----:B------:R-:W1:Y:S02]  /*4780*/  LDG.E.U8 R89, desc[UR38][R8.64+0x59] ;  /* 0x0000592608597981 */ /* 0x000e64000c1e1100 */
[----:B-1----:R-:W-:-:S05]  /*4790*/  PRMT R13, R89, 0x8880, RZ ;  /* 0x00008880590d7816 */ /* 0x002fca00000000ff */
[----:B------:R-:W-:-:S07]  /*47a0*/  IMAD R20, R13, R82, RZ ;  /* 0x000000520d147224 */ /* 0x000fce00078e02ff */
.L_x_126:
[----:B------:R-:W-:Y:S05]  /*47b0*/  BSYNC B1 ;  /* 0x0000000000017941 */ /* 0x000fea0003800000 */
.L_x_125:
        /* <DEDUP_REMOVED lines=13> */
.L_x_128:
[----:B------:R-:W-:Y:S05]  /*4890*/  BSYNC B1 ;  /* 0x0000000000017941 */ /* 0x000fea0003800000 */
.L_x_127:
[----:B-1----:R-:W-:Y:S01]  /*48a0*/  @!P3 IMAD R13, R38, R23, R20 ;  /* 0x00000017260db224 */ /* 0x002fe200078e0214 */
[----:B------:R-:W-:Y:S04]  /*48b0*/  BSSY B1, `(.L_x_129) ;  /* 0x0000006000017945 */ /* 0x000fe80003800000 */
[----:B------:R1:W-:Y:S01]  /*48c0*/  @!P3 STG.E.U8 desc[UR38][R6.64+0x58], R13 ;  /* 0x0000580d0600b986 */ /* 0x0003e2000c101126 */
[----:B------:R-:W-:Y:S05]  /*48d0*/  @P2 BRA `(.L_x_130) ;  /* 0x00000000000c2947 */ /* 0x000fea0003800000 */
[----:B------:R-:W1:Y:S02]  /*48e0*/  LDG.E.U8 R89, desc[UR38][R10.64+0x59] ;  /* 0x000059260a597981 */ /* 0x000e64000c1e1100 */
[----:B-1----:R-:W-:-:S05]  /*48f0*/  PRMT R13, R89, 0x8880, RZ ;  /* 0x00008880590d7816 */ /* 0x002fca00000000ff */
[----:B------:R-:W-:-:S07]  /*4900*/  IMAD R20, R13, R82, RZ ;  /* 0x000000520d147224 */ /* 0x000fce00078e02ff */
.L_x_130:
[----:B------:R-:W-:Y:S05]  /*4910*/  BSYNC B1 ;  /* 0x0000000000017941 */ /* 0x000fea0003800000 */
.L_x_129:
[----:B------:R-:W-:Y:S01]  /*4920*/  @!P2 IMAD R39, R39, R23, R20 ;  /* 0x000000172727a224 */ /* 0x000fe200078e0214 */
[----:B------:R-:W-:Y:S04]  /*4930*/  BSSY B1, `(.L_x_131) ;  /* 0x0000006000017945 */ /* 0x000fe80003800000 */
[----:B------:R0:W-:Y:S01]  /*4940*/  @!P2 STG.E.U8 desc[UR38][R6.64+0x59], R39 ;  /* 0x000059270600a986 */ /* 0x0001e2000c101126 */
[----:B------:R-:W-:Y:S05]  /*4950*/  @P5 BRA `(.L_x_132) ;  /* 0x00000000000c5947 */ /* 0x000fea0003800000 */
[----:B------:R-:W1:Y:S02]  /*4960*/  LDG.E.U8 R89, desc[UR38][R8.64+0x60] ;  /* 0x0000602608597981 */ /* 0x000e64000c1e1100 */
[----:B-1----:R-:W-:-:S05]  /*4970*/  PRMT R13, R89, 0x8880, RZ ;  /* 0x00008880590d7816 */ /* 0x002fca00000000ff */
[----:B------:R-:W-:-:S07]  /*4980*/  IMAD R20, R13, R82, RZ ;  /* 0x000000520d147224 */ /* 0x000fce00078e02ff */
.L_x_132:
[----:B------:R-:W-:Y:S05]  /*4990*/  BSYNC B1 ;  /* 0x0000000000017941 */ /* 0x000fea0003800000 */
.L_x_131:
[----:B-1----:R-:W-:Y:S01]  /*49a0*/  @!P5 IMAD R13, R24, R23, R20 ;  /* 0x00000017180dd224 */ /* 0x002fe200078e0214 */
[----:B------:R-:W-:Y:S04]  /*49b0*/  BSSY B1, `(.L_x_133) ;  /* 0x0000006000017945 */ /* 0x000fe80003800000 */
[----:B------:R1:W-:Y:S01]  /*49c0*/  @!P5 STG.E.U8 desc[UR38][R4.64+0x60], R13 ;  /* 0x0000600d0400d986 */ /* 0x0003e2000c101126 */
[----:B------:R-:W-:Y:S05]  /*49d0*/  @P4 BRA `(.L_x_134) ;  /* 0x00000000000c4947 */ /* 0x000fea0003800000 */
[----:B------:R-:W1:Y:S02]  /*49e0*/  LDG.E.U8 R89, desc[UR38][R8.64+0x61] ;  /* 0x0000612608597981 */ /* 0x000e64000c1e1100 */
[----:B-1----:R-:W-:-:S05]  /*49f0*/  PRMT R13, R89, 0x8880, RZ ;  /* 0x00008880590d7816 */ /* 0x002fca00000000ff */
[----:B------:R-:W-:-:S07]  /*4a00*/  IMAD R20, R13, R82, RZ ;  /* 0x000000520d147224 */ /* 0x000fce00078e02ff */
.L_x_134:
[----:B------:R-:W-:Y:S05]  /*4a10*/  BSYNC B1 ;  /* 0x0000000000017941 */ /* 0x000fea0003800000 */
.L_x_133:
        /* <DEDUP_REMOVED lines=9> */
[----:B------:R-:W-:Y:S01]  /*4ab0*/  ISETP.LT.OR P3, PT, R3, 0x9, !P3 ;  /* 0x000000090300780c */ /* 0x000fe20005f61670 */
[----:B------:R-:W-:-:S12]  /*4ac0*/  @P1 BRA `(.L_x_136) ;  /* 0x00000000000c1947 */ /* 0x000fd80003800000 */
[----:B------:R-:W1:Y:S02]  /*4ad0*/  LDG.E.U8 R89, desc[UR38][R10.64+0x60] ;  /* 0x000060260a597981 */ /* 0x000e64000c1e1100 */
[----:B-1----:R-:W-:-:S05]  /*4ae0*/  PRMT R13, R89, 0x8880, RZ ;  /* 0x00008880590d7816 */ /* 0x002fca00000000ff */
[----:B------:R-:W-:-:S07]  /*4af0*/  IMAD R20, R13, R82, RZ ;  /* 0x000000520d147224 */ /* 0x000fce00078e02ff */
.L_x_136:
[----:B------:R-:W-:Y:S05]  /*4b00*/  BSYNC B1 ;  /* 0x0000000000017941 */ /* 0x000fea0003800000 */
.L_x_135:
[----:B-1----:R-:W-:Y:S01]  /*4b10*/  @!P1 IMAD R13, R26, R23, R20 ;  /* 0x000000171a0d9224 */ /* 0x002fe200078e0214 */
[----:B------:R-:W-:Y:S04]  /*4b20*/  BSSY B1, `(.L_x_137) ;  /* 0x0000006000017945 */ /* 0x000fe80003800000 */
[----:B------:R1:W-:Y:S01]  /*4b30*/  @!P1 STG.E.U8 desc[UR38][R6.64+0x60], R13 ;  /* 0x0000600d06009986 */ /* 0x0003e2000c101126 */
[----:B------:R-:W-:Y:S05]  /*4b40*/  @P0 BRA `(.L_x_138) ;  /* 0x00000000000c0947 */ /* 0x000fea0003800000 */
[----:B------:R-:W1:Y:S02]  /*4b50*/  LDG.E.U8 R89, desc[UR38][R10.64+0x61] ;  /* 0x000061260a597981 */ /* 0x000e64000c1e1100 */
[----:B-1----:R-:W-:-:S05]  /*4b60*/  PRMT R13, R89, 0x8880, RZ ;  /* 0x00008880590d7816 */ /* 0x002fca00000000ff */
[----:B------:R-:W-:-:S07]  /*4b70*/  IMAD R20, R13, R82, RZ ;  /* 0x000000520d147224 */ /* 0x000fce00078e02ff */
.L_x_138:
[----:B------:R-:W-:Y:S05]  /*4b80*/  BSYNC B1 ;  /* 0x0000000000017941 */ /* 0x000fea0003800000 */
.L_x_137:
[----:B------:R-:W-:Y:S01]  /*4b90*/  @!P0 IMAD R27, R27, R23, R20 ;  /* 0x000000171b1b8224 */ /* 0x000fe200078e0214 */
[----:B------:R-:W-:Y:S04]  /*4ba0*/  BSSY B1, `(.L_x_139) ;  /* 0x0000006000017945 */ /* 0x000fe80003800000 */
[----:B------:R0:W-:Y:S01]  /*4bb0*/  @!P0 STG.E.U8 desc[UR38][R6.64+0x61], R27 ;  /* 0x0000611b06008986 */ /* 0x0001e2000c101126 */
[----:B------:R-:W-:Y:S05]  /*4bc0*/  @P5 BRA `(.L_x_140) ;  /* 0x00000000000c5947 */ /* 0x000fea0003800000 */
[----:B------:R-:W1:Y:S02]  /*4bd0*/  LDG.E.U8 R89, desc[UR38][R8.64+0x68] ;  /* 0x0000682608597981 */ /* 0x000e64000c1e1100 */
[----:B-1----:R-:W-:-:S05]  /*4be0*/  PRMT R13, R89, 0x8880, RZ ;  /* 0x00008880590d7816 */ /* 0x002fca00000000ff */
[----:B------:R-:W-:-:S07]  /*4bf0*/  IMAD R20, R13, R82, RZ ;  /* 0x000000520d147224 */ /* 0x000fce00078e02ff */
.L_x_140:
[----:B------:R-:W-:Y:S05]  /*4c00*/  BSYNC B1 ;  /* 0x0000000000017941 */ /* 0x000fea0003800000 */
.L_x_139:
[----:B-1----:R-:W-:Y:S01]  /*4c10*/  @!P5 IMAD R13, R28, R23, R20 ;  /* 0x000000171c0dd224 */ /* 0x002fe200078e0214 */
[----:B------:R-:W-:Y:S04]  /*4c20*/  BSSY B1, `(.L_x_141) ;  /* 0x0000006000017945 */ /* 0x000fe80003800000 */
[----:B------:R1:W-:Y:S01]  /*4c30*/  @!P5 STG.E.U8 desc[UR38][R4.64+0x68], R13 ;  /* 0x0000680d0400d986 */ /* 0x0003e2000c101126 */
[----:B------:R-:W-:Y:S05]  /*4c40*/  @P4 BRA `(.L_x_142) ;  /* 0x00000000000c4947 */ /* 0x000fea0003800000 */
[----:B------:R-:W1:Y:S02]  /*4c50*/  LDG.E.U8 R89, desc[UR38][R8.64+0x69] ;  /* 0x0000692608597981 */ /* 0x000e64000c1e1100 */
[----:B-1----:R-:W-:-:S05]  /*4c60*/  PRMT R13, R89, 0x8880, RZ ;  /* 0x00008880590d7816 */ /* 0x002fca00000000ff */
[----:B------:R-:W-:-:S07]  /*4c70*/  IMAD R20, R13, R82, RZ ;  /* 0x000000520d147224 */ /* 0x000fce00078e02ff */
.L_x_142:
[----:B------:R-:W-:Y:S05]  /*4c80*/  BSYNC B1 ;  /* 0x0000000000017941 */ /* 0x000fea0003800000 */
.L_x_141:
[----:B------:R-:W-:Y:S01]  /*4c90*/  @!P4 IMAD R29, R29, R23, R20 ;  /* 0x000000171d1dc224 */ /* 0x000fe200078e0214 */
[----:B------:R-:W-:Y:S04]  /*4ca0*/  BSSY B1, `(.L_x_143) ;  /* 0x0000006000017945 */ /* 0x000fe80003800000 */
[----:B------:R0:W-:Y:S01]  /*4cb0*/  @!P4 STG.E.U8 desc[UR38][R4.64+0x69], R29 ;  /* 0x0000691d0400c986 */ /* 0x0001e2000c101126 */
[----:B------:R-:W-:Y:S05]  /*4cc0*/  @P3 BRA `(.L_x_144) ;  /* 0x00000000000c3947 */ /* 0x000fea0003800000 */
[----:B------:R-:W0:Y:S02]  /*4cd0*/  LDG.E.U8 R89, desc[UR38][R10.64+0x68] ;  /* 0x000068260a597981 */ /* 0x000e24000c1e1100 */
[----:B01-3--:R-:W-:-:S05]  /*4ce0*/  PRMT R5, R89, 0x8880, RZ ;  /* 0x0000888059057816 */ /* 0x00bfca00000000ff */
[----:B------:R-:W-:-:S07]  /*4cf0*/  IMAD R20, R5, R82, RZ ;  /* 0x0000005205147224 */ /* 0x000fce00078e02ff */
.L_x_144:
[----:B------:R-:W-:Y:S05]  /*4d00*/  BSYNC B1 ;  /* 0x0000000000017941 */ /* 0x000fea0003800000 */
.L_x_143:
[----:B01-3--:R-:W-:Y:S01]  /*4d10*/  @!P3 IMAD R5, R30, R23, R20 ;  /* 0x000000171e05b224 */ /* 0x00bfe200078e0214 */
[----:B------:R-:W-:Y:S01]  /*4d20*/  ISETP.LT.OR P2, PT, R3, 0x9, !P2 ;  /* 0x000000090300780c */ /* 0x000fe20005741670 */
[----:B------:R-:W-:Y:S03]  /*4d30*/  BSSY B1, `(.L_x_145) ;  /* 0x0000006000017945 */ /* 0x000fe60003800000 */
[----:B------:R0:W-:Y:S09]  /*4d40*/  @!P3 STG.E.U8 desc[UR38][R6.64+0x68], R5 ;  /* 0x000068050600b986 */ /* 0x0001f2000c101126 */
[----:B------:R-:W-:Y:S05]  /*4d50*/  @P2 BRA `(.L_x_146) ;  /* 0x00000000000c2947 */ /* 0x000fea0003800000 */
[----:B------:R-:W3:Y:S02]  /*4d60*/  LDG.E.U8 R89, desc[UR38][R10.64+0x69] ;  /* 0x000069260a597981 */ /* 0x000ee4000c1e1100 */
[----:B---3--:R-:W-:-:S05]  /*4d70*/  PRMT R3, R89, 0x8880, RZ ;  /* 0x0000888059037816 */ /* 0x008fca00000000ff */
[----:B------:R-:W-:-:S07]  /*4d80*/  IMAD R20, R3, R82, RZ ;  /* 0x0000005203147224 */ /* 0x000fce00078e02ff */
.L_x_146:
[----:B------:R-:W-:Y:S05]  /*4d90*/  BSYNC B1 ;  /* 0x0000000000017941 */ /* 0x000fea0003800000 */
.L_x_145:
[----:B------:R-:W-:Y:S01]  /*4da0*/  IMAD R31, R31, R23, R20 ;  /* 0x000000171f1f7224 */ /* 0x000fe200078e0214 */
[----:B------:R-:W-:Y:S06]  /*4db0*/  @P2 BRA `(.L_x_147) ;  /* 0x0000000c00182947 */ /* 0x000fec0003800000 */
[----:B------:R1:W-:Y:S01]  /*4dc0*/  STG.E.U8 desc[UR38][R6.64+0x69], R31 ;  /* 0x0000691f06007986 */ /* 0x0003e2000c101126 */
[----:B------:R-:W-:Y:S05]  /*4dd0*/  BRA `(.L_x_147) ;  /* 0x0000000c00107947 */ /* 0x000fea0003800000 */
.L_x_34:
[C---:B------:R-:W-:Y:S02]  /*4de0*/  ISETP.GE.AND P1, PT, R12.reuse, 0x1, PT ;  /* 0x000000010c00780c */ /* 0x040fe40003f26270 */
[----:B------:R-:W-:Y:S02]  /*4df0*/  ISETP.GE.AND P2, PT, R12, 0x2, PT ;  /* 0x000000020c00780c */ /* 0x000fe40003f46270 */
[C---:B------:R-:W-:Y:S02]  /*4e00*/  ISETP.LT.OR P4, PT, R3.reuse, 0x1, !P1 ;  /* 0x000000010300780c */ /* 0x040fe40004f81670 */
[C---:B------:R-:W-:Y:S02]  /*4e10*/  ISETP.LT.OR P5, PT, R3.reuse, 0x1, !P2 ;  /* 0x000000010300780c */ /* 0x040fe400057a1670 */
[C---:B------:R-:W-:Y:S02]  /*4e20*/  ISETP.LT.OR P1, PT, R3.reuse, 0x9, !P1 ;  /* 0x000000090300780c */ /* 0x040fe40004f21670 */
[----:B------:R-:W-:-:S02]  /*4e30*/  ISETP.LT.OR P2, PT, R3, 0x9, !P2 ;  /* 0x000000090300780c */ /* 0x000fc40005741670 */
[C---:B------:R-:W-:Y:S02]  /*4e40*/  ISETP.GE.AND P3, PT, R12.reuse, 0x9, PT ;  /* 0x000000090c00780c */ /* 0x040fe40003f66270 */
[----:B------:R-:W-:-:S03]  /*4e50*/  ISETP.GE.AND P0, PT, R12, 0xa, PT ;  /* 0x0000000a0c00780c */ /* 0x000fc60003f06270 */
[-C--:B------:R-:W-:Y:S02]  /*4e60*/  @!P4 IMAD R9, R72, R23.reuse, RZ ;  /* 0x000000174809c224 */ /* 0x080fe400078e02ff */
[-C--:B------:R-:W-:Y:S02]  /*4e70*/  @!P5 IMAD R73, R73, R23.reuse, RZ ;  /* 0x000000174949d224 */ /* 0x080fe400078e02ff */
[-C--:B------:R-:W-:Y:S01]  /*4e80*/  @!P1 IMAD R11, R74, R23.reuse, RZ ;  /* 0x000000174a0b9224 */ /* 0x080fe200078e02ff */
[----:B------:R0:W-:Y:S01]  /*4e90*/  @!P4 STG.E.U8 desc[UR38][R4.64], R9 ;  /* 0x000000090400c986 */ /* 0x0001e2000c101126 */
[----:B------:R-:W-:Y:S01]  /*4ea0*/  ISETP.LT.OR P4, PT, R3, 0x1, !P3 ;  /* 0x000000010300780c */ /* 0x000fe20005f81670 */
[----:B------:R-:W-:Y:S02]  /*4eb0*/  @!P2 IMAD R75, R75, R23, RZ ;  /* 0x000000174b4ba224 */ /* 0x000fe400078e02ff */
[----:B------:R-:W-:Y:S01]  /*4ec0*/  @!P5 STG.E.U8 desc[UR38][R4.64+0x1], R73 ;  /* 0x000001490400d986 */ /* 0x000fe2000c101126 */
[----:B------:R-:W-:-:S02]  /*4ed0*/  ISETP.LT.OR P5, PT, R3, 0x1, !P0 ;  /* 0x000000010300780c */ /* 0x000fc400047a1670 */
[C---:B------:R-:W-:Y:S01]  /*4ee0*/  ISETP.LT.OR P0, PT, R3.reuse, 0x9, !P0 ;  /* 0x000000090300780c */ /* 0x040fe20004701670 */
[----:B------:R1:W-:Y:S01]  /*4ef0*/  @!P1 STG.E.U8 desc[UR38][R6.64], R11 ;  /* 0x0000000b06009986 */ /* 0x0003e2000c101126 */
[----:B------:R-:W-:Y:S02]  /*4f00*/  ISETP.LT.OR P1, PT, R3, 0x9, !P3 ;  /* 0x000000090300780c */ /* 0x000fe40005f21670 */
[C---:B------:R-:W-:Y:S01]  /*4f10*/  ISETP.GE.AND P3, PT, R12.reuse, 0x11, PT ;  /* 0x000000110c00780c */ /* 0x040fe20003f66270 */
[----:B------:R-:W-:Y:S01]  /*4f20*/  @!P2 STG.E.U8 desc[UR38][R6.64+0x1], R75 ;  /* 0x0000014b0600a986 */ /* 0x000fe2000c101126 */
[----:B------:R-:W-:Y:S01]  /*4f30*/  ISETP.GE.AND P2, PT, R12, 0x12, PT ;  /* 0x000000120c00780c */ /* 0x000fe20003f46270 */
[----:B------:R-:W-:-:S04]  /*4f40*/  @!P4 IMAD R13, R76, R23, RZ ;  /* 0x000000174c0dc224 */ /* 0x000fc800078e02ff */
[-C--:B------:R-:W-:Y:S01]  /*4f50*/  @!P5 IMAD R77, R77, R23.reuse, RZ ;  /* 0x000000174d4dd224 */ /* 0x080fe200078e02ff */
[----:B------:R-:W-:Y:S01]  /*4f60*/  @!P4 STG.E.U8 desc[UR38][R4.64+0x8], R13 ;  /* 0x0000080d0400c986 */ /* 0x000fe2000c101126 */
[----:B------:R-:W-:Y:S01]  /*4f70*/  ISETP.LT.OR P4, PT, R3, 0x1, !P3 ;  /* 0x000000010300780c */ /* 0x000fe20005f81670 */
[-C--:B------:R-:W-:Y:S02]  /*4f80*/  @!P0 IMAD R79, R79, R23.reuse, RZ ;  /* 0x000000174f4f8224 */ /* 0x080fe400078e02ff */
[----:B------:R-:W-:Y:S01]  /*4f90*/  @!P5 STG.E.U8 desc[UR38][R4.64+0x9], R77 ;  /* 0x0000094d0400d986 */ /* 0x000fe2000c101126 */
[C---:B------:R-:W-:Y:S01]  /*4fa0*/  ISETP.LT.OR P5, PT, R3.reuse, 0x1, !P2 ;  /* 0x000000010300780c */ /* 0x040fe200057a1670 */
[----:B0-----:R-:W-:Y:S01]  /*4fb0*/  @!P1 IMAD R9, R78, R23, RZ ;  /* 0x000000174e099224 */ /* 0x001fe200078e02ff */
[----:B------:R-:W-:Y:S01]  /*4fc0*/  ISETP.LT.OR P2, PT, R3, 0x9, !P2 ;  /* 0x000000090300780c */ /* 0x000fe20005741670 */
[----:B------:R-:W-:Y:S01]  /*4fd0*/  @!P0 STG.E.U8 desc[UR38][R6.64+0x9], R79 ;  /* 0x0000094f06008986 */ /* 0x000fe2000c101126 */
[----:B------:R-:W-:-:S03]  /*4fe0*/  ISETP.GE.AND P0, PT, R12, 0x1a, PT ;  /* 0x0000001a0c00780c */ /* 0x000fc60003f06270 */
[----:B------:R0:W-:Y:S01]  /*4ff0*/  @!P1 STG.E.U8 desc[UR38][R6.64+0x8], R9 ;  /* 0x0000080906009986 */ /* 0x0001e2000c101126 */
[----:B------:R-:W-:Y:S01]  /*5000*/  ISETP.LT.OR P1, PT, R3, 0x9, !P3 ;  /* 0x000000090300780c */ /* 0x000fe20005f21670 */
[----:B-1----:R-:W-:Y:S01]  /*5010*/  @!P4 IMAD R11, R64, R23, RZ ;  /* 0x00000017400bc224 */ /* 0x002fe200078e02ff */
[----:B------:R-:W-:-:S03]  /*5020*/  ISETP.GE.AND P3, PT, R12, 0x19, PT ;  /* 0x000000190c00780c */ /* 0x000fc60003f66270 */
[-C--:B------:R-:W-:Y:S01]  /*5030*/  @!P5 IMAD R65, R65, R23.reuse, RZ ;  /* 0x000000174141d224 */ /* 0x080fe200078e02ff */
[----:B------:R-:W-:Y:S01]  /*5040*/  @!P4 STG.E.U8 desc[UR38][R4.64+0x10], R11 ;  /* 0x0000100b0400c986 */ /* 0x000fe2000c101126 */
[----:B------:R-:W-:Y:S01]  /*5050*/  ISETP.LT.OR P4, PT, R3, 0x1, !P3 ;  /* 0x000000010300780c */ /* 0x000fe20005f81670 */
[-C--:B------:R-:W-:Y:S02]  /*5060*/  @!P2 IMAD R67, R67, R23.reuse, RZ ;  /* 0x000000174343a224 */ /* 0x080fe400078e02ff */
[----:B------:R-:W-:Y:S01]  /*5070*/  @!P5 STG.E.U8 desc[UR38][R4.64+0x11], R65 ;  /* 0x000011410400d986 */ /* 0x000fe2000c101126 */
[C---:B------:R-:W-:Y:S02]  /*5080*/  ISETP.LT.OR P5, PT, R3.reuse, 0x1, !P0 ;  /* 0x000000010300780c */ /* 0x040fe400047a1670 */
[----:B0-----:R-:W-:Y:S01]  /*5090*/  @!P1 IMAD R9, R66, R23, RZ ;  /* 0x0000001742099224 */ /* 0x001fe200078e02ff */
[----:B------:R-:W-:Y:S01]  /*50a0*/  @!P2 STG.E.U8 desc[UR38][R6.64+0x11], R67 ;  /* 0x000011430600a986 */ /* 0x000fe2000c101126 */
[----:B------:R-:W-:-:S02]  /*50b0*/  ISETP.LT.OR P0, PT, R3, 0x9, !P0 ;  /* 0x000000090300780c */ /* 0x000fc40004701670 */
[----:B------:R-:W-:Y:S01]  /*50c0*/  ISETP.GE.AND P2, PT, R12, 0x22, PT ;  /* 0x000000220c00780c */ /* 0x000fe20003f46270 */
[----:B------:R0:W-:Y:S01]  /*50d0*/  @!P1 STG.E.U8 desc[UR38][R6.64+0x10], R9 ;  /* 0x0000100906009986 */ /* 0x0001e2000c101126 */
[----:B------:R-:W-:Y:S01]  /*50e0*/  ISETP.LT.OR P1, PT, R3, 0x9, !P3 ;  /* 0x000000090300780c */ /* 0x000fe20005f21670 */
[----:B------:R-:W-:Y:S01]  /*50f0*/  @!P4 IMAD R13, R68, R23, RZ ;  /* 0x00000017440dc224 */ /* 0x000fe200078e02ff */
[----:B------:R-:W-:-:S03]  /*5100*/  ISETP.GE.AND P3, PT, R12, 0x21, PT ;  /* 0x000000210c00780c */ /* 0x000fc60003f66270 */
[-C--:B------:R-:W-:Y:S01]  /*5110*/  @!P5 IMAD R69, R69, R23.reuse, RZ ;  /* 0x000000174545d224 */ /* 0x080fe200078e02ff */
[----:B------:R-:W-:Y:S01]  /*5120*/  @!P4 STG.E.U8 desc[UR38][R4.64+0x18], R13 ;  /* 0x0000180d0400c986 */ /* 0x000fe2000c101126 */
[----:B------:R-:W-:Y:S02]  /*5130*/  ISETP.LT.OR P4, PT, R3, 0x1, !P3 ;  /* 0x000000010300780c */ /* 0x000fe40005f81670 */
[-C--:B------:R-:W-:Y:S01]  /*5140*/  @!P0 IMAD R71, R71, R23.reuse, RZ ;  /* 0x0000001747478224 */ /* 0x080fe200078e02ff */
        /* <DEDUP_REMOVED lines=47> */
[----:B------:R-:W-:Y:S01]  /*5440*/  ISETP.LT.OR P0, PT, R3, 0x9, !P0 ;  /* 0x000000090300780c */ /* 0x000fe20004701670 */
[----:B------:R0:W-:Y:S01]  /*5450*/  @!P1 STG.E.U8 desc[UR38][R6.64+0x30], R9 ;  /* 0x0000300906009986 */ /* 0x0001e2000c101126 */
[C---:B------:R-:W-:Y:S01]  /*5460*/  ISETP.GE.AND P1, PT, R12.reuse, 0x41, PT ;  /* 0x000000410c00780c */ /* 0x040fe20003f26270 */
[----:B------:R-:W-:Y:S01]  /*5470*/  @!P4 IMAD R53, R53, R23, RZ ;  /* 0x000000173535c224 */ /* 0x000fe200078e02ff */
[----:B------:R-:W-:-:S03]  /*5480*/  ISETP.GE.AND P2, PT, R12, 0x42, PT ;  /* 0x000000420c00780c */ /* 0x000fc60003f46270 */
[-C--:B------:R-:W-:Y:S01]  /*5490*/  @!P5 IMAD R13, R52, R23.reuse, RZ ;  /* 0x00000017340dd224 */ /* 0x080fe200078e02ff */
[----:B------:R-:W-:Y:S01]  /*54a0*/  @!P4 STG.E.U8 desc[UR38][R4.64+0x39], R53 ;  /* 0x000039350400c986 */ /* 0x000fe2000c101126 */
[C---:B------:R-:W-:Y:S02]  /*54b0*/  ISETP.LT.OR P4, PT, R3.reuse, 0x1, !P1 ;  /* 0x000000010300780c */ /* 0x040fe40004f81670 */
[C---:B------:R-:W-:Y:S01]  /*54c0*/  ISETP.LT.OR P1, PT, R3.reuse, 0x9, !P1 ;  /* 0x000000090300780c */ /* 0x040fe20004f21670 */
[----:B------:R-:W-:Y:S01]  /*54d0*/  @!P5 STG.E.U8 desc[UR38][R4.64+0x38], R13 ;  /* 0x0000380d0400d986 */ /* 0x000fe2000c101126 */
[C---:B------:R-:W-:Y:S01]  /*54e0*/  ISETP.LT.OR P5, PT, R3.reuse, 0x1, !P2 ;  /* 0x000000010300780c */ /* 0x040fe200057a1670 */
[-C--:B0-----:R-:W-:Y:S01]  /*54f0*/  @!P3 IMAD R9, R54, R23.reuse, RZ ;  /* 0x000000173609b224 */ /* 0x081fe200078e02ff */
[----:B------:R-:W-:Y:S01]  /*5500*/  ISETP.LT.OR P2, PT, R3, 0x9, !P2 ;  /* 0x000000090300780c */ /* 0x000fe20005741670 */
[----:B------:R-:W-:-:S03]  /*5510*/  @!P0 IMAD R55, R55, R23, RZ ;  /* 0x0000001737378224 */ /* 0x000fc600078e02ff */
[----:B------:R0:W-:Y:S01]  /*5520*/  @!P3 STG.E.U8 desc[UR38][R6.64+0x38], R9 ;  /* 0x000038090600b986 */ /* 0x0001e2000c101126 */
[----:B------:R-:W-:Y:S02]  /*5530*/  ISETP.GE.AND P3, PT, R12, 0x49, PT ;  /* 0x000000490c00780c */ /* 0x000fe40003f66270 */
[-C--:B------:R-:W-:Y:S01]  /*5540*/  @!P4 IMAD R11, R40, R23.reuse, RZ ;  /* 0x00000017280bc224 */ /* 0x080fe200078e02ff */
[----:B------:R-:W-:Y:S01]  /*5550*/  @!P0 STG.E.U8 desc[UR38][R6.64+0x39], R55 ;  /* 0x0000393706008986 */ /* 0x000fe2000c101126 */
[----:B------:R-:W-:Y:S02]  /*5560*/  ISETP.GE.AND P0, PT, R12, 0x4a, PT ;  /* 0x0000004a0c00780c */ /* 0x000fe40003f06270 */
[-C--:B------:R-:W-:Y:S01]  /*5570*/  @!P5 IMAD R41, R41, R23.reuse, RZ ;  /* 0x000000172929d224 */ /* 0x080fe200078e02ff */
[----:B------:R-:W-:Y:S01]  /*5580*/  @!P4 STG.E.U8 desc[UR38][R4.64+0x40], R11 ;  /* 0x0000400b0400c986 */ /* 0x000fe2000c101126 */
[----:B------:R-:W-:Y:S01]  /*5590*/  ISETP.LT.OR P4, PT, R3, 0x1, !P3 ;  /* 0x000000010300780c */ /* 0x000fe20005f81670 */
[-C--:B------:R-:W-:Y:S01]  /*55a0*/  @!P2 IMAD R43, R43, R23.reuse, RZ ;  /* 0x000000172b2ba224 */ /* 0x080fe200078e02ff */
[C---:B------:R-:W-:Y:S01]  /*55b0*/  ISETP.LT.OR P3, PT, R3.reuse, 0x9, !P3 ;  /* 0x000000090300780c */ /* 0x040fe20005f61670 */
[----:B------:R-:W-:Y:S01]  /*55c0*/  @!P5 STG.E.U8 desc[UR38][R4.64+0x41], R41 ;  /* 0x000041290400d986 */ /* 0x000fe2000c101126 */
[----:B------:R-:W-:Y:S01]  /*55d0*/  ISETP.LT.OR P5, PT, R3, 0x1, !P0 ;  /* 0x000000010300780c */ /* 0x000fe200047a1670 */
[----:B0-----:R-:W-:-:S02]  /*55e0*/  @!P1 IMAD R9, R42, R23, RZ ;  /* 0x000000172a099224 */ /* 0x001fc400078e02ff */
[----:B------:R-:W-:Y:S01]  /*55f0*/  @!P2 STG.E.U8 desc[UR38][R6.64+0x41], R43 ;  /* 0x0000412b0600a986 */ /* 0x000fe2000c101126 */
[----:B------:R-:W-:Y:S02]  /*5600*/  ISETP.LT.OR P2, PT, R3, 0x9, !P0 ;  /* 0x000000090300780c */ /* 0x000fe40004741670 */
[C---:B------:R-:W-:Y:S01]  /*5610*/  ISETP.GE.AND P0, PT, R12.reuse, 0x52, PT ;  /* 0x000000520c00780c */ /* 0x040fe20003f06270 */
[----:B------:R0:W-:Y:S01]  /*5620*/  @!P1 STG.E.U8 desc[UR38][R6.64+0x40], R9 ;  /* 0x0000400906009986 */ /* 0x0001e2000c101126 */
[----:B------:R-:W-:Y:S01]  /*5630*/  ISETP.GE.AND P1, PT, R12, 0x51, PT ;  /* 0x000000510c00780c */ /* 0x000fe20003f26270 */
[----:B------:R-:W-:-:S04]  /*5640*/  @!P4 IMAD R13, R44, R23, RZ ;  /* 0x000000172c0dc224 */ /* 0x000fc800078e02ff */
[-C--:B------:R-:W-:Y:S01]  /*5650*/  @!P5 IMAD R45, R45, R23.reuse, RZ ;  /* 0x000000172d2dd224 */ /* 0x080fe200078e02ff */
[----:B------:R-:W-:Y:S01]  /*5660*/  @!P4 STG.E.U8 desc[UR38][R4.64+0x48], R13 ;  /* 0x0000480d0400c986 */ /* 0x000fe2000c101126 */
[----:B------:R-:W-:Y:S02]  /*5670*/  ISETP.LT.OR P4, PT, R3, 0x1, !P1 ;  /* 0x000000010300780c */ /* 0x000fe40004f81670 */
[-C--:B------:R-:W-:Y:S01]  /*5680*/  @!P2 IMAD R47, R47, R23.reuse, RZ ;  /* 0x000000172f2fa224 */ /* 0x080fe200078e02ff */
[----:B------:R-:W-:Y:S01]  /*5690*/  @!P5 STG.E.U8 desc[UR38][R4.64+0x49], R45 ;  /* 0x0000492d0400d986 */ /* 0x000fe2000c101126 */
[C---:B------:R-:W-:Y:S01]  /*56a0*/  ISETP.LT.OR P5, PT, R3.reuse, 0x1, !P0 ;  /* 0x000000010300780c */ /* 0x040fe200047a1670 */
[----:B0-----:R-:W-:Y:S01]  /*56b0*/  @!P3 IMAD R9, R46, R23, RZ ;  /* 0x000000172e09b224 */ /* 0x001fe200078e02ff */
[C---:B------:R-:W-:Y:S01]  /*56c0*/  ISETP.LT.OR P1, PT, R3.reuse, 0x9, !P1 ;  /* 0x000000090300780c */ /* 0x040fe20004f21670 */
[----:B------:R-:W-:Y:S01]  /*56d0*/  @!P2 STG.E.U8 desc[UR38][R6.64+0x49], R47 ;  /* 0x0000492f0600a986 */ /* 0x000fe2000c101126 */
[----:B------:R-:W-:-:S02]  /*56e0*/  ISETP.LT.OR P0, PT, R3, 0x9, !P0 ;  /* 0x000000090300780c */ /* 0x000fc40004701670 */
        /* <DEDUP_REMOVED lines=11> */
[----:B------:R-:W-:Y:S01]  /*57a0*/  ISETP.LT.OR P3, PT, R3, 0x9, !P3 ;  /* 0x000000090300780c */ /* 0x000fe20005f61670 */
[----:B------:R-:W-:Y:S01]  /*57b0*/  @!P0 STG.E.U8 desc[UR38][R6.64+0x51], R35 ;  /* 0x0000512306008986 */ /* 0x000fe2000c101126 */
[----:B------:R-:W-:-:S02]  /*57c0*/  ISETP.GE.AND P0, PT, R12, 0x62, PT ;  /* 0x000000620c00780c */ /* 0x000fc40003f06270 */
[----:B------:R-:W-:Y:S01]  /*57d0*/  ISETP.LT.OR P2, PT, R3, 0x9, !P2 ;  /* 0x000000090300780c */ /* 0x000fe20005741670 */
[----:B------:R0:W-:Y:S01]  /*57e0*/  @!P1 STG.E.U8 desc[UR38][R6.64+0x50], R9 ;  /* 0x0000500906009986 */ /* 0x0001e2000c101126 */
[----:B------:R-:W-:Y:S01]  /*57f0*/  ISETP.GE.AND P1, PT, R12, 0x61, PT ;  /* 0x000000610c00780c */ /* 0x000fe20003f26270 */
[----:B------:R-:W-:-:S04]  /*5800*/  @!P4 IMAD R13, R36, R23, RZ ;  /* 0x00000017240dc224 */ /* 0x000fc800078e02ff */
        /* <DEDUP_REMOVED lines=15> */
[----:B------:R1:W-:Y:S01]  /*5900*/  @!P4 STG.E.U8 desc[UR38][R4.64+0x60], R11 ;  /* 0x0000600b0400c986 */ /* 0x0003e2000c101126 */
[----:B------:R-:W-:Y:S01]  /*5910*/  ISETP.LT.OR P4, PT, R3, 0x1, !P2 ;  /* 0x000000010300780c */ /* 0x000fe20005781670 */
[----:B------:R-:W-:Y:S01]  /*5920*/  @!P0 IMAD R27, R27, R23, RZ ;  /* 0x000000171b1b8224 */ /* 0x000fe200078e02ff */
[C---:B------:R-:W-:Y:S01]  /*5930*/  ISETP.LT.OR P2, PT, R3.reuse, 0x9, !P2 ;  /* 0x000000090300780c */ /* 0x040fe20005741670 */
[----:B------:R3:W-:Y:S01]  /*5940*/  @!P5 STG.E.U8 desc[UR38][R4.64+0x61], R25 ;  /* 0x000061190400d986 */ /* 0x0007e2000c101126 */
[----:B------:R-:W-:-:S02]  /*5950*/  ISETP.LT.OR P5, PT, R3, 0x1, !P3 ;  /* 0x000000010300780c */ /* 0x000fc40005fa1670 */
[----:B------:R-:W-:Y:S01]  /*5960*/  ISETP.LT.OR P3, PT, R3, 0x9, !P3 ;  /* 0x000000090300780c */ /* 0x000fe20005f61670 */
[-C--:B------:R-:W-:Y:S01]  /*5970*/  @!P1 IMAD R3, R26, R23.reuse, RZ ;  /* 0x000000171a039224 */ /* 0x080fe200078e02ff */
[----:B------:R3:W-:Y:S04]  /*5980*/  @!P0 STG.E.U8 desc[UR38][R6.64+0x61], R27 ;  /* 0x0000611b06008986 */ /* 0x0007e8000c101126 */
[----:B------:R3:W-:Y:S01]  /*5990*/  @!P1 STG.E.U8 desc[UR38][R6.64+0x60], R3 ;  /* 0x0000600306009986 */ /* 0x0007e2000c101126 */
[-C--:B0-----:R-:W-:Y:S02]  /*59a0*/  @!P4 IMAD R9, R28, R23.reuse, RZ ;  /* 0x000000171c09c224 */ /* 0x081fe400078e02ff */
[-C--:B-1----:R-:W-:Y:S02]  /*59b0*/  @!P2 IMAD R11, R30, R23.reuse, RZ ;  /* 0x000000171e0ba224 */ /* 0x082fe400078e02ff */
[-C--:B------:R-:W-:Y:S01]  /*59c0*/  @!P5 IMAD R29, R29, R23.reuse, RZ ;  /* 0x000000171d1dd224 */ /* 0x080fe200078e02ff */
[----:B------:R3:W-:Y:S01]  /*59d0*/  @!P4 STG.E.U8 desc[UR38][R4.64+0x68], R9 ;  /* 0x000068090400c986 */ /* 0x0007e2000c101126 */
[----:B------:R-:W-:-:S03]  /*59e0*/  @!P3 IMAD R31, R31, R23, RZ ;  /* 0x000000171f1fb224 */ /* 0x000fc600078e02ff */
[----:B------:R3:W-:Y:S04]  /*59f0*/  @!P5 STG.E.U8 desc[UR38][R4.64+0x69], R29 ;  /* 0x0000691d0400d986 */ /* 0x0007e8000c101126 */
[----:B------:R3:W-:Y:S04]  /*5a00*/  @!P2 STG.E.U8 desc[UR38][R6.64+0x68], R11 ;  /* 0x0000680b0600a986 */ /* 0x0007e8000c101126 */
[----:B------:R3:W-:Y:S02]  /*5a10*/  @!P3 STG.E.U8 desc[UR38][R6.64+0x69], R31 ;  /* 0x0000691f0600b986 */ /* 0x0007e4000c101126 */
.L_x_147:
[----:B------:R-:W-:Y:S05]  /*5a20*/  BSYNC B0 ;  /* 0x0000000000007941 */ /* 0x000fea0003800000 */
.L_x_33:
[----:B------:R-:W-:Y:S01]  /*5a30*/  IADD3 R16, P0, R16, UR36, RZ ;  /* 0x0000002410107c10 */ /* 0x000fe2000ff1e0ff */
[----:B------:R-:W-:Y:S01]  /*5a40*/  ULDC.64 UR4, c[0x0][0x650] ;  /* 0x0001940000047ab9 */ /* 0x000fe20000000a00 */
[----:B---3--:R-:W-:Y:S01]  /*5a50*/  PRMT R3, RZ, 0x7610, R3 ;  /* 0x00007610ff037816 */ /* 0x008fe20000000003 */
[----:B------:R-:W-:Y:S01]  /*5a60*/  IMAD.MOV.U32 R92, RZ, RZ, -0x1 ;  /* 0xffffffffff5c7424 */ /* 0x000fe200078e00ff */
[----:B------:R-:W-:Y:S01]  /*5a70*/  IADD3.X R17, R17, UR42, RZ, P0, !PT ;  /* 0x0000002a11117c10 */ /* 0x000fe200087fe4ff */
[----:B------:R-:W-:Y:S01]  /*5a80*/  IMAD.MOV.U32 R90, RZ, RZ, -0x1 ;  /* 0xffffffffff5a7424 */ /* 0x000fe200078e00ff */
[----:B------:R-:W-:-:S04]  /*5a90*/  ISETP.GE.U32.AND P0, PT, R16, UR4, PT ;  /* 0x0000000410007c0c */ /* 0x000fc8000bf06070 */
[----:B------:R-:W-:-:S13]  /*5aa0*/  ISETP.GE.U32.AND.EX P0, PT, R17, UR5, PT, P0 ;  /* 0x0000000511007c0c */ /* 0x000fda000bf06100 */
[----:B------:R-:W-:Y:S05]  /*5ab0*/  @P0 BRA `(.L_x_148) ;  /* 0x0000000400500947 */ /* 0x000fea0003800000 */
[----:B------:R-:W3:Y:S01]  /*5ac0*/  LDC.64 R10, c[0x0][0x628] ;  /* 0x00018a00ff0a7b82 */ /* 0x000ee20000000a00 */
[----:B------:R-:W0:Y:S01]  /*5ad0*/  S2R R20, SR_CTAID.X ;  /* 0x0000000000147919 */ /* 0x000e220000002500 */
[----:B------:R-:W-:Y:S02]  /*5ae0*/  IMAD.MOV.U32 R8, RZ, RZ, R16 ;  /* 0x000000ffff087224 */ /* 0x000fe400078e0010 */
[----:B------:R-:W-:Y:S01]  /*5af0*/  IMAD.MOV.U32 R9, RZ, RZ, R17 ;  /* 0x000000ffff097224 */ /* 0x000fe200078e0011 */
[----:B------:R-:W0:Y:S03]  /*5b00*/  S2R R21, SR_CTAID.Y ;  /* 0x0000000000157919 */ /* 0x000e260000002600 */
[----:B------:R-:W0:Y:S08]  /*5b10*/  LDC R0, c[0x0][0x630] ;  /* 0x00018c00ff007b82 */ /* 0x000e300000000800 */
[----:B------:R-:W0:Y:S01]  /*5b20*/  LDC.64 R14, c[0x0][0x620] ;  /* 0x00018800ff0e7b82 */ /* 0x000e220000000a00 */
[----:B---3--:R-:W-:-:S04]  /*5b30*/  ISETP.NE.U32.AND P0, PT, R10, RZ, PT ;  /* 0x000000ff0a00720c */ /* 0x008fc80003f05070 */
[----:B------:R-:W-:-:S13]  /*5b40*/  ISETP.NE.AND.EX P0, PT, R11, RZ, PT, P0 ;  /* 0x000000ff0b00720c */ /* 0x000fda0003f05300 */
[----:B0-----:R-:W-:Y:S05]  /*5b50*/  @!P0 BRA `(.L_x_149) ;  /* 0x0000000000288947 */ /* 0x001fea0003800000 */
[----:B------:R-:W0:Y:S02]  /*5b60*/  LDC R3, c[0x0][0x634] ;  /* 0x00018d00ff037b82 */ /* 0x000e240000000800 */
[----:B0-----:R-:W-:-:S05]  /*5b70*/  IADD3 R3, P0, R16, R3, RZ ;  /* 0x0000000310037210 */ /* 0x001fca0007f1e0ff */
[----:B------:R-:W-:-:S04]  /*5b80*/  IMAD.X R13, RZ, RZ, R17, P0 ;  /* 0x000000ffff0d7224 */ /* 0x000fc800000e0611 */
[----:B------:R-:W-:-:S04]  /*5b90*/  IMAD.WIDE.U32 R4, R13, R10, RZ ;  /* 0x0000000a0d047225 */ /* 0x000fc800078e00ff */
[----:B-12-4-:R-:W-:-:S04]  /*5ba0*/  IMAD.WIDE.U32 R6, P0, R3, R11, R4 ;  /* 0x0000000b03067225 */ /* 0x016fc80007800004 */
[----:B------:R-:W-:-:S04]  /*5bb0*/  IMAD.WIDE.U32 R4, R3, R10, RZ ;  /* 0x0000000a03047225 */ /* 0x000fc800078e00ff */
[----:B------:R-:W-:Y:S01]  /*5bc0*/  IMAD.X R9, RZ, RZ, RZ, P0 ;  /* 0x000000ffff097224 */ /* 0x000fe200000e06ff */
[----:B------:R-:W-:Y:S01]  /*5bd0*/  IADD3 RZ, P0, R5, R6, RZ ;  /* 0x0000000605ff7210 */ /* 0x000fe20007f1e0ff */
[----:B------:R-:W-:-:S04]  /*5be0*/  IMAD.MOV.U32 R8, RZ, RZ, R7 ;  /* 0x000000ffff087224 */ /* 0x000fc800078e0007 */
[----:B------:R-:W-:-:S08]  /*5bf0*/  IMAD.WIDE.U32.X R8, R13, R11, R8, P0 ;  /* 0x0000000b0d087225 */ /* 0x000fd000000e0408 */
.L_x_149:
[----:B------:R-:W0:Y:S01]  /*5c00*/  LDC.64 R28, c[0x0][0x640] ;  /* 0x00019000ff1c7b82 */ /* 0x000e220000000a00 */
[-CC-:B------:R-:W-:Y:S01]  /*5c10*/  SHF.R.U64 R90, R8, R0.reuse, R9.reuse ;  /* 0x00000000085a7219 */ /* 0x180fe20000001209 */
[----:B------:R-:W-:Y:S01]  /*5c20*/  ULDC UR4, c[0x0][0x150] ;  /* 0x0000540000047ab9 */ /* 0x000fe20000000800 */
[----:B------:R-:W-:Y:S02]  /*5c30*/  SHF.R.U32.HI R0, RZ, R0, R9 ;  /* 0x00000000ff007219 */ /* 0x000fe40000011609 */
[----:B------:R-:W-:Y:S02]  /*5c40*/  IADD3 R3, P0, RZ, -R90, RZ ;  /* 0x8000005aff037210 */ /* 0x000fe40007f1e0ff */
[----:B-12-4-:R-:W-:Y:S01]  /*5c50*/  I2FP.F32.U32 R7, R20 ;  /* 0x0000001400077245 */ /* 0x016fe20000201000 */
[----:B------:R-:W1:Y:S02]  /*5c60*/  LDC R6, c[0x0][0x618] ;  /* 0x00018600ff067b82 */ /* 0x000e640000000800 */
[----:B------:R-:W-:-:S02]  /*5c70*/  IMAD.X R5, RZ, RZ, ~R0, P0 ;  /* 0x000000ffff057224 */ /* 0x000fc400000e0e00 */
[----:B------:R-:W-:Y:S01]  /*5c80*/  FMUL R7, R7, UR4 ;  /* 0x0000000407077c20 */ /* 0x000fe20008400000 */
[----:B------:R-:W-:Y:S01]  /*5c90*/  ULDC UR4, c[0x0][0x154] ;  /* 0x0000550000047ab9 */ /* 0x000fe20000000800 */
[-C--:B------:R-:W-:Y:S02]  /*5ca0*/  IMAD R0, R5, R14.reuse, RZ ;  /* 0x0000000e05007224 */ /* 0x080fe400078e02ff */
[----:B------:R-:W2:Y:S01]  /*5cb0*/  LDC R8, c[0x0][0x608] ;  /* 0x00018200ff087b82 */ /* 0x000ea20000000800 */
[C---:B------:R-:W-:Y:S01]  /*5cc0*/  IMAD.WIDE.U32 R4, R3.reuse, R14, R16 ;  /* 0x0000000e03047225 */ /* 0x040fe200078e0010 */
[----:B------:R-:W3:Y:S03]  /*5cd0*/  F2I.U32.TRUNC.NTZ R7, R7 ;  /* 0x0000000700077305 */ /* 0x000ee6000020f000 */
[----:B------:R-:W-:Y:S01]  /*5ce0*/  IMAD R3, R3, R15, R0 ;  /* 0x0000000f03037224 */ /* 0x000fe200078e0200 */
[----:B------:R-:W-:-:S02]  /*5cf0*/  I2FP.F32.U32 R0, R21 ;  /* 0x0000001500007245 */ /* 0x000fc40000201000 */
[----:B------:R-:W4:Y:S01]  /*5d00*/  LDC R26, c[0x0][0x658] ;  /* 0x00019600ff1a7b82 */ /* 0x000f220000000800 */
[----:B------:R-:W-:Y:S01]  /*5d10*/  IMAD.IADD R3, R5, 0x1, R3 ;  /* 0x0000000105037824 */ /* 0x000fe200078e0203 */
[----:B0-----:R-:W-:Y:S01]  /*5d20*/  ISETP.NE.U32.AND P0, PT, R28, RZ, PT ;  /* 0x000000ff1c00720c */ /* 0x001fe20003f05070 */
[----:B------:R-:W-:-:S03]  /*5d30*/  FMUL R0, R0, UR4 ;  /* 0x0000000400007c20 */ /* 0x000fc60008400000 */
[----:B------:R-:W-:Y:S01]  /*5d40*/  ISETP.NE.AND.EX P0, PT, R29, RZ, PT, P0 ;  /* 0x000000ff1d00720c */ /* 0x000fe20003f05300 */
[----:B------:R0:W0:Y:S01]  /*5d50*/  F2I.U32.TRUNC.NTZ R14, R0 ;  /* 0x00000000000e7305 */ /* 0x000022000020f000 */
[----:B------:R-:W0:Y:S01]  /*5d60*/  LDC R9, c[0x0][0x144] ;  /* 0x00005100ff097b82 */ /* 0x000e220000000800 */
[-C--:B-1----:R-:W-:Y:S01]  /*5d70*/  SHF.R.U64 R10, R4, R6.reuse, R3 ;  /* 0x00000006040a7219 */ /* 0x082fe20000001203 */
[----:B---3--:R-:W-:Y:S01]  /*5d80*/  IMAD.MOV R7, RZ, RZ, -R7 ;  /* 0x000000ffff077224 */ /* 0x008fe200078e0a07 */
[----:B------:R-:W-:-:S05]  /*5d90*/  SHF.R.U32.HI R3, RZ, R6, R3 ;  /* 0x00000006ff037219 */ /* 0x000fca0000011603 */
[----:B------:R-:W1:Y:S01]  /*5da0*/  LDC R24, c[0x0][0x148] ;  /* 0x00005200ff187b82 */ /* 0x000e620000000800 */
[-CC-:B--2---:R-:W-:Y:S02]  /*5db0*/  SHF.R.U64 R12, R10, R8.reuse, R3.reuse ;  /* 0x000000080a0c7219 */ /* 0x184fe40000001203 */
[----:B------:R-:W-:-:S05]  /*5dc0*/  SHF.R.U32.HI R3, RZ, R8, R3 ;  /* 0x00000008ff037219 */ /* 0x000fca0000011603 */
[----:B------:R-:W2:Y:S01]  /*5dd0*/  LDC R15, c[0x0][0x600] ;  /* 0x00018000ff0f7b82 */ /* 0x000ea20000000800 */
[-CC-:B----4-:R-:W-:Y:S02]  /*5de0*/  SHF.R.U64 R13, R12, R26.reuse, R3.reuse ;  /* 0x0000001a0c0d7219 */ /* 0x190fe40000001203 */
[----:B------:R-:W-:-:S03]  /*5df0*/  SHF.R.U32.HI R5, RZ, R26, R3 ;  /* 0x0000001aff057219 */ /* 0x000fc60000011603 */
[----:B------:R-:W-:Y:S02]  /*5e00*/  IMAD.MOV.U32 R4, RZ, RZ, R13 ;  /* 0x000000ffff047224 */ /* 0x000fe400078e000d */
[----:B------:R-:W3:Y:S01]  /*5e10*/  LDC R27, c[0x0][0x648] ;  /* 0x00019200ff1b7b82 */ /* 0x000ee20000000800 */
[----:B0-----:R-:W-:-:S07]  /*5e20*/  IMAD R25, R9, R7, R20 ;  /* 0x0000000709197224 */ /* 0x001fce00078e0214 */
[----:B------:R-:W0:Y:S08]  /*5e30*/  LDC R30, c[0x0][0x638] ;  /* 0x00018e00ff1e7b82 */ /* 0x000e300000000800 */
[----:B------:R-:W4:Y:S01]  /*5e40*/  LDC R31, c[0x0][0x610] ;  /* 0x00018400ff1f7b82 */ /* 0x000f220000000800 */
[----:B-1----:R-:W-:Y:S05]  /*5e50*/  @!P0 BRA `(.L_x_150) ;  /* 0x0000000000288947 */ /* 0x002fea0003800000 */
[----:B------:R-:W1:Y:S02]  /*5e60*/  LDC R0, c[0x0][0x64c] ;  /* 0x00019300ff007b82 */ /* 0x000e640000000800 */
[----:B-1----:R-:W-:-:S05]  /*5e70*/  IADD3 R3, P0, R13, R0, RZ ;  /* 0x000000000d037210 */ /* 0x002fca0007f1e0ff */
        /* <DEDUP_REMOVED lines=8> */
.L_x_150:
[----:B------:R-:W-:Y:S01]  /*5f00*/  ISETP.NE.AND P0, PT, R2, 0x1, PT ;  /* 0x000000010200780c */ /* 0x000fe20003f05270 */
[----:B------:R-:W-:Y:S01]  /*5f10*/  IMAD.MOV R14, RZ, RZ, -R14 ;  /* 0x000000ffff0e7224 */ /* 0x000fe200078e0a0e */
[----:B---3--:R-:W-:Y:S01]  /*5f20*/  SHF.R.U64 R0, R4, R27, R5 ;  /* 0x0000001b04007219 */ /* 0x008fe20000001205 */
[----:B--2---:R-:W-:Y:S01]  /*5f30*/  VIADD R5, R15, 0xffffffff ;  /* 0xffffffff0f057836 */ /* 0x004fe20000000000 */
[----:B------:R-:W-:-:S03]  /*5f40*/  LOP3.LUT R3, R12, R87, RZ, 0xc0, !PT ;  /* 0x000000570c037212 */ /* 0x000fc600078ec0ff */
[----:B------:R-:W-:Y:S01]  /*5f50*/  IMAD.MOV R4, RZ, RZ, -R0 ;  /* 0x000000ffff047224 */ /* 0x000fe200078e0a00 */
[----:B------:R-:W-:Y:S01]  /*5f60*/  LOP3.LUT R10, R10, R5, RZ, 0xc0, !PT ;  /* 0x000000050a0a7212 */ /* 0x000fe200078ec0ff */
[----:B------:R-:W-:Y:S02]  /*5f70*/  IMAD R0, R84, R0, R3 ;  /* 0x0000000054007224 */ /* 0x000fe400078e0203 */
[----:B0-----:R-:W-:Y:S02]  /*5f80*/  IMAD R3, R4, R30, R13 ;  /* 0x0000001e04037224 */ /* 0x001fe400078e020d */
[----:B------:R-:W-:Y:S02]  /*5f90*/  @P0 IMAD R25, R24, R14, R21 ;  /* 0x0000000e18190224 */ /* 0x000fe400078e0215 */
[----:B------:R-:W-:Y:S02]  /*5fa0*/  IMAD R5, R3, R15, R10 ;  /* 0x0000000f03057224 */ /* 0x000fe400078e020a */
[----:B----4-:R-:W-:-:S02]  /*5fb0*/  IMAD R0, R0, R31, R25 ;  /* 0x0000001f00007224 */ /* 0x010fc400078e0219 */
[----:B------:R-:W-:-:S03]  /*5fc0*/  IMAD.MOV.U32 R4, RZ, RZ, 0x1 ;  /* 0x00000001ff047424 */ /* 0x000fc600078e00ff */
[----:B------:R-:W-:Y:S02]  /*5fd0*/  SEL R92, R5, R0, !P0 ;  /* 0x00000000055c7207 */ /* 0x000fe40004000000 */
[----:B------:R-:W-:Y:S02]  /*5fe0*/  PRMT R3, R4, 0x7610, R3 ;  /* 0x0000761004037816 */ /* 0x000fe40000000003 */
[----:B------:R-:W-:-:S07]  /*5ff0*/  SEL R0, R0, R5, !P0 ;  /* 0x0000000500007207 */ /* 0x000fce0004000000 */
.L_x_148:
[----:B------:R-:W-:Y:S01]  /*6000*/  LOP3.LUT P0, RZ, R3, 0xff, RZ, 0xc0, !PT ;  /* 0x000000ff03ff7812 */ /* 0x000fe2000780c0ff */
[----:B------:R-:W-:-:S12]  /*6010*/  IMAD.MOV.U32 R91, RZ, RZ, R0 ;  /* 0x000000ffff5b7224 */ /* 0x000fd800078e0000 */
[----:B------:R-:W-:Y:S05]  /*6020*/  @P0 BRA `(.L_x_151) ;  /* 0xffffffb400600947 */ /* 0x000fea000383ffff */
[----:B------:R-:W-:Y:S05]  /*6030*/  EXIT ;  /* 0x000000000000794d */ /* 0x000fea0003800000 */
.L_x_8:
        /* <DEDUP_REMOVED lines=26> */
.L_x_153:
[----:B------:R-:W0:Y:S01]  /*61e0*/  LDC.64 R30, c[0x0][0x640] ;  /* 0x00019000ff1e7b82 */ /* 0x000e220000000a00 */
[-CC-:B------:R-:W-:Y:S01]  /*61f0*/  SHF.R.U64 R22, R14, R8.reuse, R15.reuse ;  /* 0x000000080e167219 */ /* 0x180fe2000000120f */
[----:B------:R-:W-:Y:S01]  /*6200*/  IMAD.MOV.U32 R27, RZ, RZ, 0x1 ;  /* 0x00000001ff1b7424 */ /* 0x000fe200078e00ff */
[----:B------:R-:W-:Y:S02]  /*6210*/  SHF.R.U32.HI R7, RZ, R8, R15 ;  /* 0x00000008ff077219 */ /* 0x000fe4000001160f */
[----:B------:R-:W-:-:S03]  /*6220*/  IADD3 R13, P0, RZ, -R22, RZ ;  /* 0x80000016ff0d7210 */ /* 0x000fc60007f1e0ff */
[----:B------:R-:W1:Y:S02]  /*6230*/  LDC R12, c[0x0][0x618] ;  /* 0x00018600ff0c7b82 */ /* 0x000e640000000800 */
[----:B------:R-:W-:Y:S02]  /*6240*/  IMAD.X R7, RZ, RZ, ~R7, P0 ;  /* 0x000000ffff077224 */ /* 0x000fe400000e0e07 */
[----:B------:R-:W-:-:S04]  /*6250*/  IMAD.WIDE.U32 R10, R13, R24, R16 ;  /* 0x000000180d0a7225 */ /* 0x000fc800078e0010 */
[----:B------:R-:W2:Y:S01]  /*6260*/  LDC R14, c[0x0][0x608] ;  /* 0x00018200ff0e7b82 */ /* 0x000ea20000000800 */
[----:B------:R-:W-:-:S04]  /*6270*/  IMAD R8, R7, R24, RZ ;  /* 0x0000001807087224 */ /* 0x000fc800078e02ff */
[----:B------:R-:W-:-:S03]  /*6280*/  IMAD R7, R13, R25, R8 ;  /* 0x000000190d077224 */ /* 0x000fc600078e0208 */
[----:B------:R-:W3:Y:S01]  /*6290*/  LDC R28, c[0x0][0x658] ;  /* 0x00019600ff1c7b82 */ /* 0x000ee20000000800 */
[----:B------:R-:W-:Y:S01]  /*62a0*/  IMAD.IADD R7, R11, 0x1, R7 ;  /* 0x000000010b077824 */ /* 0x000fe200078e0207 */
[----:B0-----:R-:W-:Y:S01]  /*62b0*/  ISETP.NE.U32.AND P0, PT, R30, RZ, PT ;  /* 0x000000ff1e00720c */ /* 0x001fe20003f05070 */
[----:B------:R-:W-:-:S03]  /*62c0*/  IMAD.MOV.U32 R11, RZ, RZ, -0x1 ;  /* 0xffffffffff0b7424 */ /* 0x000fc600078e00ff */
        /* <DEDUP_REMOVED lines=8> */
[-C--:B---3--:R-:W-:Y:S02]  /*6350*/  SHF.L.U32 R10, R11, R28.reuse, RZ ;  /* 0x0000001c0b0a7219 */ /* 0x088fe400000006ff */
[--C-:B------:R-:W-:Y:S02]  /*6360*/  SHF.R.U64 R26, R24, R28, R7.reuse ;  /* 0x0000001c181a7219 */ /* 0x100fe40000001207 */
[----:B------:R-:W-:Y:S02]  /*6370*/  LOP3.LUT R29, RZ, R10, RZ, 0x33, !PT ;  /* 0x0000000aff1d7212 */ /* 0x000fe400078e33ff */
[----:B------:R-:W-:Y:S01]  /*6380*/  SHF.R.U32.HI R11, RZ, R28, R7 ;  /* 0x0000001cff0b7219 */ /* 0x000fe20000011607 */
[----:B------:R-:W3:Y:S01]  /*6390*/  LDC R32, c[0x0][0x610] ;  /* 0x00018400ff207b82 */ /* 0x000ee20000000800 */
[----:B------:R-:W-:Y:S01]  /*63a0*/  IMAD.MOV.U32 R10, RZ, RZ, R26 ;  /* 0x000000ffff0a7224 */ /* 0x000fe200078e001a */
[----:B------:R-:W-:Y:S06]  /*63b0*/  @!P0 BRA `(.L_x_154) ;  /* 0x0000000000288947 */ /* 0x000fec0003800000 */
        /* <DEDUP_REMOVED lines=10> */
.L_x_154:
[----:B------:R-:W-:Y:S02]  /*6460*/  ISETP.NE.AND P0, PT, R2, 0x1, PT ;  /* 0x000000010200780c */ /* 0x000fe40003f05270 */
[----:B-1----:R-:W-:Y:S01]  /*6470*/  SHF.R.U64 R8, R10, R8, R11 ;  /* 0x000000080a087219 */ /* 0x002fe2000000120b */
[----:B0-----:R-:W-:Y:S01]  /*6480*/  VIADD R11, R21, 0xffffffff ;  /* 0xffffffff150b7836 */ /* 0x001fe20000000000 */
[----:B------:R-:W-:Y:S02]  /*6490*/  SHF.L.U32 R27, R27, R28, RZ ;  /* 0x0000001c1b1b7219 */ /* 0x000fe400000006ff */
[----:B------:R-:W-:Y:S01]  /*64a0*/  LOP3.LUT R5, R24, R29, RZ, 0xc0, !PT ;  /* 0x0000001d18057212 */ /* 0x000fe200078ec0ff */
[----:B------:R-:W-:-:S04]  /*64b0*/  IMAD.MOV R7, RZ, RZ, -R8 ;  /* 0x000000ffff077224 */ /* 0x000fc800078e0a08 */
[----:B------:R-:W-:Y:S02]  /*64c0*/  IMAD R5, R27, R8, R5 ;  /* 0x000000081b057224 */ /* 0x000fe400078e0205 */
[----:B------:R-:W-:Y:S01]  /*64d0*/  @P0 IMAD R6, R9, R23, R4 ;  /* 0x0000001709060224 */ /* 0x000fe200078e0204 */
[----:B------:R-:W-:Y:S01]  /*64e0*/  LOP3.LUT R9, R20, R11, RZ, 0xc0, !PT ;  /* 0x0000000b14097212 */ /* 0x000fe200078ec0ff */
[----:B--2---:R-:W-:Y:S02]  /*64f0*/  IMAD R4, R7, R25, R26 ;  /* 0x0000001907047224 */ /* 0x004fe400078e021a */
[----:B---3--:R-:W-:Y:S02]  /*6500*/  IMAD R6, R5, R32, R6 ;  /* 0x0000002005067224 */ /* 0x008fe400078e0206 */
[----:B------:R-:W-:Y:S02]  /*6510*/  IMAD R5, R4, R21, R9 ;  /* 0x0000001504057224 */ /* 0x000fe400078e0209 */
[----:B------:R-:W-:-:S02]  /*6520*/  IMAD.MOV.U32 R8, RZ, RZ, 0x1 ;  /* 0x00000001ff087424 */ /* 0x000fc400078e00ff */
[----:B------:R-:W-:Y:S01]  /*6530*/  IMAD.MOV.U32 R7, RZ, RZ, R22 ;  /* 0x000000ffff077224 */ /* 0x000fe200078e0016 */
[----:B------:R-:W-:Y:S02]  /*6540*/  SEL R21, R5, R6, !P0 ;  /* 0x0000000605157207 */ /* 0x000fe40004000000 */
[----:B------:R-:W-:-:S07]  /*6550*/  SEL R20, R6, R5, !P0 ;  /* 0x0000000506147207 */ /* 0x000fce0004000000 */
.L_x_152:
[----:B------:R-:W-:-:S08]  /*6560*/  NOP ;  /* 0x0000000000007918 */ /* 0x000fd00000000000 */
[----:B------:R-:W0:-:S00]  /*6570*/  USETMAXREG.DEALLOC.CTAPOOL 0x28 ;  /* 0x00000028000079c8 */ /* 0x000e0000080e0500 */
[----:B0-----:R-:W-:-:S13]  /*6580*/  ISETP.NE.AND P0, PT, R3, RZ, PT ;  /* 0x000000ff0300720c */ /* 0x001fda0003f05270 */
[----:B------:R-:W-:Y:S05]  /*6590*/  @P0 EXIT ;  /* 0x000000000000094d */ /* 0x000fea0003800000 */
[----:B------:R-:W-:Y:S01]  /*65a0*/  LOP3.LUT P0, RZ, R8, 0xff, RZ, 0xc0, !PT ;  /* 0x000000ff08ff7812 */ /* 0x000fe2000780c0ff */
[----:B------:R-:W-:Y:S02]  /*65b0*/  IMAD.MOV.U32 R3, RZ, RZ, 0x1 ;  /* 0x00000001ff037424 */ /* 0x000fe400078e00ff */
[----:B------:R-:W-:-:S10]  /*65c0*/  IMAD.MOV.U32 R8, RZ, RZ, RZ ;  /* 0x000000ffff087224 */ /* 0x000fd400078e00ff */
[----:B------:R-:W-:Y:S05]  /*65d0*/  @!P0 BRA `(.L_x_155) ;  /* 0x0000000c00288947 */ /* 0x000fea0003800000 */
[----:B------:R-:W0:Y:S01]  /*65e0*/  LDC R3, c[0x0][0x28c] ;  /* 0x0000a300ff037b82 */ /* 0x000e220000000800 */
[----:B------:R-:W1:Y:S01]  /*65f0*/  S2R R10, SR_CgaCtaId ;  /* 0x00000000000a7919 */ /* 0x000e620000008800 */
[----:B------:R-:W-:Y:S01]  /*6600*/  IMAD.MOV.U32 R13, RZ, RZ, 0xe00 ;  /* 0x00000e00ff0d7424 */ /* 0x000fe200078e00ff */
[----:B------:R-:W-:Y:S01]  /*6610*/  ULDC UR5, c[0x0][0x658] ;  /* 0x0001960000057ab9 */ /* 0x000fe20000000800 */
[----:B------:R-:W-:Y:S01]  /*6620*/  UMOV UR6, 0xffffffff ;  /* 0xffffffff00067882 */ /* 0x000fe20000000000 */
[----:B------:R-:W-:Y:S01]  /*6630*/  BSSY B0, `(.L_x_155) ;  /* 0x00000c4000007945 */ /* 0x000fe20003800000 */
[----:B------:R-:W-:Y:S01]  /*6640*/  USHF.L.U32 UR6, UR6, UR5, URZ ;  /* 0x0000000506067299 */ /* 0x000fe2000800063f */
[----:B------:R-:W-:Y:S01]  /*6650*/  IMAD.MOV.U32 R12, RZ, RZ, 0x1 ;  /* 0x00000001ff0c7424 */ /* 0x000fe200078e00ff */
[----:B------:R-:W-:Y:S01]  /*6660*/  LOP3.LUT R9, R18, 0x2, RZ, 0xfc, !PT ;  /* 0x0000000212097812 */ /* 0x000fe200078efcff */
[----:B------:R-:W-:Y:S01]  /*6670*/  IMAD.MOV.U32 R8, RZ, RZ, RZ ;  /* 0x000000ffff087224 */ /* 0x000fe200078e00ff */
[----:B------:R-:W-:Y:S01]  /*6680*/  ULDC UR4, c[0x0][0x600] ;  /* 0x0001800000047ab9 */ /* 0x000fe20000000800 */
[----:B------:R-:W-:Y:S01]  /*6690*/  UMOV UR7, 0x1 ;  /* 0x0000000100077882 */ /* 0x000fe20000000000 */
[----:B------:R-:W-:-:S02]  /*66a0*/  UIADD3 UR15, UR4, -0x1, URZ ;  /* 0xffffffff040f7890 */ /* 0x000fc4000fffe03f */
[----:B------:R-:W-:Y:S02]  /*66b0*/  USHF.L.U32 UR17, UR7, UR5, URZ ;  /* 0x0000000507117299 */ /* 0x000fe4000800063f */
[----:B------:R-:W-:Y:S01]  /*66c0*/  ULOP3.LUT UR16, URZ, UR6, URZ, 0x33, !UPT ;  /* 0x000000063f107292 */ /* 0x000fe2000f8e333f */
[----:B------:R-:W-:Y:S01]  /*66d0*/  ULDC.64 UR20, c[0x0][0x198] ;  /* 0x0000660000147ab9 */ /* 0x000fe20000000a00 */
[----:B0-----:R-:W-:-:S05]  /*66e0*/  VIADD R3, R3, 0x3f ;  /* 0x0000003f03037836 */ /* 0x001fca0000000000 */
[----:B------:R-:W-:-:S04]  /*66f0*/  SHF.R.S32.HI R4, RZ, 0x1f, R3 ;  /* 0x0000001fff047819 */ /* 0x000fc80000011403 */
[----:B------:R-:W-:Y:S01]  /*6700*/  LEA.HI R4, R4, R3, RZ, 0x6 ;  /* 0x0000000304047211 */ /* 0x000fe200078f30ff */
[----:B------:R-:W-:Y:S01]  /*6710*/  IMAD.MOV.U32 R3, RZ, RZ, 0x1 ;  /* 0x00000001ff037424 */ /* 0x000fe200078e00ff */
[----:B-1----:R-:W-:Y:S02]  /*6720*/  LOP3.LUT R10, R10, 0x1, RZ, 0xc0, !PT ;  /* 0x000000010a0a7812 */ /* 0x002fe400078ec0ff */
[----:B------:R-:W-:-:S03]  /*6730*/  SHF.R.S32.HI R11, RZ, 0x6, R4 ;  /* 0x00000006ff0b7819 */ /* 0x000fc60000011404 */
[----:B------:R-:W-:Y:S02]  /*6740*/  IMAD R13, R10, R13, 0x1e200 ;  /* 0x0001e2000a0d7424 */ /* 0x000fe400078e020d */
[----:B------:R-:W-:-:S07]  /*6750*/  VIADD R19, R11, 0x1 ;  /* 0x000000010b137836 */ /* 0x000fce0000000000 */
.L_x_166:
[----:B------:R-:W-:-:S03]  /*6760*/  UMOV UR4, 0xffffffff ;  /* 0xffffffff00047882 */ /* 0x000fc60000000000 */
[----:B------:R-:W-:Y:S05]  /*6770*/  BRA.DIV UR4, `(.L_x_156) ;  /* 0x0000001604347947 */ /* 0x000fea000b800000 */
[----:B------:R-:W-:-:S13]  /*6780*/  ELECT P6, URZ, PT ;  /* 0x00000000003f782f */ /* 0x000fda00038c0000 */
.L_x_188:
[----:B------:R-:W0:Y:S01]  /*6790*/  LDC R4, c[0x0][0x28c] ;  /* 0x0000a300ff047b82 */ /* 0x000e220000000800 */
[----:B------:R-:W-:Y:S01]  /*67a0*/  BSSY B1, `(.L_x_157) ;  /* 0x0000039000017945 */ /* 0x000fe20003800000 */
[----:B0-----:R-:W-:-:S13]  /*67b0*/  ISETP.LT.OR P6, PT, R4, 0x1, !P6 ;  /* 0x000000010400780c */ /* 0x001fda00077c1670 */
[----:B------:R-:W-:Y:S05]  /*67c0*/  @P6 BRA `(.L_x_158) ;  /* 0x0000000000d86947 */ /* 0x000fea0003800000 */
[----:B------:R-:W-:Y:S02]  /*67d0*/  IMAD R21, R21, 0x2, R10 ;  /* 0x0000000215157824 */ /* 0x000fe400078e020a */
[----:B------:R-:W-:Y:S02]  /*67e0*/  IMAD.SHL.U32 R20, R20, 0x80, RZ ;  /* 0x0000008014147824 */ /* 0x000fe400078e00ff */
[----:B------:R-:W-:Y:S02]  /*67f0*/  IMAD.MOV.U32 R22, RZ, RZ, RZ ;  /* 0x000000ffff167224 */ /* 0x000fe400078e00ff */
[----:B------:R-:W-:Y:S02]  /*6800*/  IMAD.MOV.U32 R4, RZ, RZ, R19 ;  /* 0x000000ffff047224 */ /* 0x000fe400078e0013 */
[----:B------:R-:W-:Y:S02]  /*6810*/  IMAD.MOV.U32 R5, RZ, RZ, R3 ;  /* 0x000000ffff057224 */ /* 0x000fe400078e0003 */
[----:B------:R-:W-:-:S02]  /*6820*/  IMAD.MOV.U32 R6, RZ, RZ, R8 ;  /* 0x000000ffff067224 */ /* 0x000fc400078e0008 */
[----:B------:R-:W-:-:S07]  /*6830*/  IMAD R21, R21, 0x38, RZ ;  /* 0x0000003815157824 */ /* 0x000fce00078e02ff */
.L_x_161:
[----:B------:R-:W0:Y:S01]  /*6840*/  S2R R15, SR_CgaCtaId ;  /* 0x00000000000f7919 */ /* 0x000e220000008800 */
[----:B------:R-:W-:Y:S02]  /*6850*/  MOV R14, 0x400 ;  /* 0x00000400000e7802 */ /* 0x000fe40000000f00 */
[----:B------:R-:W-:Y:S02]  /*6860*/  ISETP.NE.AND P1, PT, R0, RZ, PT ;  /* 0x000000ff0000720c */ /* 0x000fe40003f25270 */
[----:B0-----:R-:W-:Y:S02]  /*6870*/  LEA R25, R15, R14, 0x18 ;  /* 0x0000000e0f197211 */ /* 0x001fe400078ec0ff */
[----:B------:R-:W-:-:S09]  /*6880*/  SHF.L.U32 R14, R5, 0x1f, RZ ;  /* 0x0000001f050e7819 */ /* 0x000fd200000006ff */
[----:B------:R-:W0:Y:S01]  /*6890*/  @!P1 LDC R15, c[0x0][0x500] ;  /* 0x00014000ff0f9b82 */ /* 0x000e220000000800 */
[----:B------:R-:W-:-:S04]  /*68a0*/  IMAD R23, R6, 0x8, R25 ;  /* 0x0000000806177824 */ /* 0x000fc800078e0219 */
[----:B------:R-:W1:Y:S02]  /*68b0*/  SYNCS.PHASECHK.TRANS64.TRYWAIT P0, [R23+URZ+0x78], R14 ;  /* 0x0000780e170075a7 */ /* 0x000e64000800017f */
[----:B-1----:R-:W-:Y:S05]  /*68c0*/  @!P0 BRA `(.L_x_159) ;  /* 0x0000001400008947 */ /* 0x002fea0003800000 */
.L_x_189:
[----:B-1----:R-:W-:Y:S01]  /*68d0*/  PRMT R14, R9, 0x9910, RZ ;  /* 0x00009910090e7816 */ /* 0x002fe200000000ff */
[----:B0-----:R0:W-:Y:S03]  /*68e0*/  @!P1 SYNCS.ARRIVE.TRANS64 RZ, [R23+URZ], R15 ;  /* 0x0000000f17ff99a7 */ /* 0x0011e6000800003f */
[----:B------:R-:W-:-:S13]  /*68f0*/  ISETP.NE.AND P0, PT, R14, 0x2, PT ;  /* 0x000000020e00780c */ /* 0x000fda0003f05270 */
[----:B0-----:R-:W-:Y:S05]  /*6900*/  @P0 BRA `(.L_x_160) ;  /* 0x0000000000040947 */ /* 0x001fea0003800000 */
[----:B------:R-:W-:Y:S01]  /*6910*/  BPT.TRAP 0x1 ;  /* 0x000000040000795c */ /* 0x000fe20000300000 */
.L_x_160:
[----:B------:R-:W-:Y:S01]  /*6920*/  IMAD R14, R6, 0x2000, R25 ;  /* 0x00002000060e7824 */ /* 0x000fe200078e0219 */
[----:B------:R-:W-:Y:S01]  /*6930*/  R2UR UR13, R25 ;  /* 0x00000000190d72ca */ /* 0x000fe200000e0000 */
[----:B------:R-:W-:Y:S01]  /*6940*/  VIADD R4, R4, 0xffffffff ;  /* 0xffffffff04047836 */ /* 0x000fe20000000000 */
[----:B------:R-:W-:Y:S01]  /*6950*/  R2UR UR9, R23 ;  /* 0x00000000170972ca */ /* 0x000fe200000e0000 */
[----:B------:R-:W-:Y:S01]  /*6960*/  UIADD3 UR4, UP0, UR20, 0xf0, URZ ;  /* 0x000000f014047890 */ /* 0x000fe2000ff1e03f */
[----:B------:R-:W-:Y:S01]  /*6970*/  R2UR UR5, R14 ;  /* 0x000000000e0572ca */ /* 0x000fe200000e0000 */
[----:B------:R-:W-:Y:S01]  /*6980*/  IMAD R14, R6, 0x1c00, R13 ;  /* 0x00001c00060e7824 */ /* 0x000fe200078e020d */
[----:B------:R-:W-:Y:S01]  /*6990*/  R2UR UR11, R20 ;  /* 0x00000000140b72ca */ /* 0x000fe200000e0000 */
[----:B------:R-:W-:Y:S01]  /*69a0*/  UIADD3 UR22, UP1, UR20, 0x1f0, URZ ;  /* 0x000001f014167890 */ /* 0x000fe2000ff3e03f */
[----:B------:R-:W-:Y:S01]  /*69b0*/  R2UR UR10, R22 ;  /* 0x00000000160a72ca */ /* 0x000fe200000e0000 */
[----:B------:R-:W-:Y:S01]  /*69c0*/  VIADD R6, R6, 0x1 ;  /* 0x0000000106067836 */ /* 0x000fe20000000000 */
[----:B------:R-:W-:Y:S01]  /*69d0*/  R2UR UR8, R14 ;  /* 0x000000000e0872ca */ /* 0x000fe200000e0000 */
[----:B------:R-:W-:Y:S01]  /*69e0*/  UIADD3.X UR23, URZ, UR21, URZ, UP1, !UPT ;  /* 0x000000153f177290 */ /* 0x000fe20008ffe43f */
[----:B------:R-:W-:Y:S01]  /*69f0*/  R2UR UR12, R7 ;  /* 0x00000000070c72ca */ /* 0x000fe200000e0000 */
[----:B------:R-:W-:Y:S01]  /*6a00*/  UMOV UR6, 0x0 ;  /* 0x0000000000067882 */ /* 0x000fe20000000000 */
[----:B------:R-:W-:Y:S01]  /*6a10*/  R2UR UR18, R21 ;  /* 0x00000000151272ca */ /* 0x000fe200000e0000 */
[----:B------:R-:W-:Y:S01]  /*6a20*/  UMOV UR7, 0x10000000 ;  /* 0x1000000000077882 */ /* 0x000fe20000000000 */
[----:B------:R-:W-:Y:S01]  /*6a30*/  ISETP.GT.AND P1, PT, R4, 0x1, PT ;  /* 0x000000010400780c */ /* 0x000fe20003f24270 */
[----:B------:R-:W-:Y:S01]  /*6a40*/  UIADD3 UR14, UR5, 0x200, URZ ;  /* 0x00000200050e7890 */ /* 0x000fe2000fffe03f */
[----:B------:R-:W-:Y:S01]  /*6a50*/  ISETP.NE.AND P0, PT, R6, 0xf, PT ;  /* 0x0000000f0600780c */ /* 0x000fe20003f05270 */
[----:B------:R-:W-:Y:S01]  /*6a60*/  UIADD3.X UR5, URZ, UR21, URZ, UP0, !UPT ;  /* 0x000000153f057290 */ /* 0x000fe200087fe43f */
[----:B------:R-:W-:Y:S01]  /*6a70*/  VIADD R22, R22, 0x40 ;  /* 0x0000004016167836 */ /* 0x000fe20000000000 */
[----:B------:R-:W-:Y:S01]  /*6a80*/  UMOV UR19, 0x30000 ;  /* 0x0003000000137882 */ /* 0x000fe20000000000 */
[----:B------:R-:W-:Y:S01]  /*6a90*/  SEL R14, RZ, 0x1, P0 ;  /* 0x00000001ff0e7807 */ /* 0x000fe20000000000 */
[----:B------:R-:W-:Y:S01]  /*6aa0*/  UIADD3 UR13, UR13, UR8, URZ ;  /* 0x000000080d0d7290 */ /* 0x000fe2000fffe03f */
[----:B------:R-:W-:-:S02]  /*6ab0*/  SEL R6, R6, RZ, P0 ;  /* 0x000000ff06067207 */ /* 0x000fc40000000000 */
[----:B------:R-:W-:Y:S01]  /*6ac0*/  UMOV UR8, UR14 ;  /* 0x0000000e00087c82 */ /* 0x000fe20008000000 */
[----:B------:R-:W-:Y:S01]  /*6ad0*/  LOP3.LUT R5, R5, R14, RZ, 0x3c, !PT ;  /* 0x0000000e05057212 */ /* 0x000fe200078e3cff */
[----:B------:R0:W-:Y:S02]  /*6ae0*/  UTMALDG.3D [UR8], [UR4], desc[UR6] ;  /* 0x00000608040075b4 */ /* 0x0001e40008011000 */
[----:B0-----:R-:W-:Y:S01]  /*6af0*/  UMOV UR11, UR18 ;  /* 0x00000012000b7c82 */ /* 0x001fe20008000000 */
[----:B------:R-:W-:Y:S02]  /*6b00*/  UMOV UR8, UR13 ;  /* 0x0000000d00087c82 */ /* 0x000fe40008000000 */
[----:B------:R0:W-:Y:S02]  /*6b10*/  UTMALDG.3D.MULTICAST [UR8], [UR22], UR19, desc[UR6] ;  /* 0x00000608160073b4 */ /* 0x0001e40008011813 */
[----:B0-----:R-:W-:Y:S05]  /*6b20*/  @P1 BRA `(.L_x_161) ;  /* 0xfffffffc00441947 */ /* 0x001fea000383ffff */
.L_x_158:
[----:B------:R-:W-:Y:S05]  /*6b30*/  BSYNC B1 ;  /* 0x0000000000017941 */ /* 0x000fea0003800000 */
.L_x_157:
[----:B------:R-:W-:Y:S01]  /*6b40*/  LOP3.LUT P1, RZ, R12, 0xff, RZ, 0xc0, !PT ;  /* 0x000000ff0cff7812 */ /* 0x000fe2000782c0ff */
[C---:B------:R-:W-:Y:S01]  /*6b50*/  IMAD.IADD R7, R11.reuse, 0x1, R8 ;  /* 0x000000010b077824 */ /* 0x040fe200078e0208 */
[----:B------:R-:W-:Y:S01]  /*6b60*/  ULDC.64 UR4, c[0x0][0x650] ;  /* 0x0001940000047ab9 */ /* 0x000fe20000000a00 */
[----:B------:R-:W-:Y:S01]  /*6b70*/  ISETP.GE.U32.AND P2, PT, R11, 0xf, PT ;  /* 0x0000000f0b00780c */ /* 0x000fe20003f46070 */
[----:B------:R-:W-:Y:S01]  /*6b80*/  BSSY B1, `(.L_x_162) ;  /* 0x000006c000017945 */ /* 0x000fe20003800000 */
[----:B------:R-:W-:Y:S01]  /*6b90*/  IMAD.MOV.U32 R20, RZ, RZ, -0x1 ;  /* 0xffffffffff147424 */ /* 0x000fe200078e00ff */
[----:B------:R-:W-:Y:S01]  /*6ba0*/  ISETP.GT.U32.AND P0, PT, R7, 0xe, PT ;  /* 0x0000000e0700780c */ /* 0x000fe20003f04070 */
[----:B------:R-:W-:Y:S01]  /*6bb0*/  IMAD.MOV.U32 R21, RZ, RZ, -0x1 ;  /* 0xffffffffff157424 */ /* 0x000fe200078e00ff */
[----:B------:R-:W-:Y:S02]  /*6bc0*/  PRMT R12, RZ, 0x7610, R12 ;  /* 0x00007610ff0c7816 */ /* 0x000fe4000000000c */
[----:B------:R-:W-:-:S03]  /*6bd0*/  ISETP.LT.U32.AND P0, PT, R11, 0xf, P0 ;  /* 0x0000000f0b00780c */ /* 0x000fc60000701070 */
[----:B------:R-:W0:Y:S01]  /*6be0*/  @P1 S2R R5, SR_CgaCtaId ;  /* 0x0000000000051919 */ /* 0x000e220000008800 */
[----:B------:R-:W-:-:S04]  /*6bf0*/  @P1 MOV R4, 0x400 ;  /* 0x0000040000041802 */ /* 0x000fc80000000f00 */
[----:B0-----:R-:W-:Y:S01]  /*6c00*/  @P1 LEA R6, R5, R4, 0x18 ;  /* 0x0000000405061211 */ /* 0x001fe200078ec0ff */
[----:B------:R-:W-:Y:S01]  /*6c10*/  IMAD.WIDE.U32 R4, R7, -0x77777777, RZ ;  /* 0x8888888907047825 */ /* 0x000fe200078e00ff */
[----:B------:R-:W-:Y:S02]  /*6c20*/  SEL R4, RZ, 0x1, !P0 ;  /* 0x00000001ff047807 */ /* 0x000fe40004000000 */
[----:B------:R0:W-:Y:S01]  /*6c30*/  @P1 SYNCS.ARRIVE.TRANS64.A1T0 RZ, [R6+URZ+0x108], RZ ;  /* 0x000108ff06ff19a7 */ /* 0x0001e2000810003f */
[----:B------:R-:W-:Y:S02]  /*6c40*/  IADD3 R16, P1, R16, UR36, RZ ;  /* 0x0000002410107c10 */ /* 0x000fe4000ff3e0ff */
[----:B------:R-:W-:Y:S02]  /*6c50*/  LOP3.LUT R3, R3, R4, RZ, 0x3c, !PT ;  /* 0x0000000403037212 */ /* 0x000fe400078e3cff */
[----:B------:R-:W-:Y:S02]  /*6c60*/  IADD3.X R17, R17, UR42, RZ, P1, !PT ;  /* 0x0000002a11117c10 */ /* 0x000fe40008ffe4ff */
[----:B------:R-:W-:-:S02]  /*6c70*/  ISETP.GE.U32.AND P0, PT, R16, UR4, PT ;  /* 0x0000000410007c0c */ /* 0x000fc4000bf06070 */
[----:B0-----:R-:W-:Y:S02]  /*6c80*/  SHF.R.U32.HI R6, RZ, 0x3, R5 ;  /* 0x00000003ff067819 */ /* 0x001fe40000011605 */
[----:B------:R-:W-:Y:S02]  /*6c90*/  ISETP.GE.U32.AND.EX P0, PT, R17, UR5, PT, P0 ;  /* 0x0000000511007c0c */ /* 0x000fe4000bf06100 */
[----:B------:R-:W-:Y:S01]  /*6ca0*/  @P2 LOP3.LUT R3, R3, 0x1, R6, 0x78, !PT ;  /* 0x0000000103032812 */ /* 0x000fe200078e7806 */
[----:B------:R-:W-:Y:S01]  /*6cb0*/  IMAD R8, R6, -0xf, R7 ;  /* 0xfffffff106087824 */ /* 0x000fe200078e0207 */
[----:B------:R-:W-:Y:S01]  /*6cc0*/  PRMT R4, RZ, 0x7610, R4 ;  /* 0x00007610ff047816 */ /* 0x000fe20000000004 */
[----:B------:R-:W-:-:S08]  /*6cd0*/  IMAD.MOV.U32 R7, RZ, RZ, -0x1 ;  /* 0xffffffffff077424 */ /* 0x000fd000078e00ff */
[----:B------:R-:W-:Y:S05]  /*6ce0*/  @P0 BRA `(.L_x_163) ;  /* 0x0000000400540947 */ /* 0x000fea0003800000 */
[----:B------:R-:W0:Y:S01]  /*6cf0*/  S2R R15, SR_CTAID.X ;  /* 0x00000000000f7919 */ /* 0x000e220000002500 */
[----:B------:R-:W-:Y:S01]  /*6d00*/  ULDC.64 UR4, c[0x0][0x628] ;  /* 0x00018a0000047ab9 */ /* 0x000fe20000000a00 */
[----:B------:R-:W-:Y:S01]  /*6d10*/  ULDC UR7, c[0x0][0x630] ;  /* 0x00018c0000077ab9 */ /* 0x000fe20000000800 */
[----:B------:R-:W-:Y:S01]  /*6d20*/  ISETP.NE.U32.AND P0, PT, RZ, UR4, PT ;  /* 0x00000004ff007c0c */ /* 0x000fe2000bf05070 */
[----:B------:R-:W1:Y:S01]  /*6d30*/  S2R R20, SR_CTAID.Y ;  /* 0x0000000000147919 */ /* 0x000e620000002600 */
[----:B------:R-:W-:Y:S01]  /*6d40*/  ULDC UR8, c[0x0][0x150] ;  /* 0x0000540000087ab9 */ /* 0x000fe20000000800 */
[----:B------:R-:W-:Y:S01]  /*6d50*/  IMAD.MOV.U32 R4, RZ, RZ, R16 ;  /* 0x000000ffff047224 */ /* 0x000fe200078e0010 */
[----:B------:R-:W-:Y:S01]  /*6d60*/  ISETP.NE.AND.EX P0, PT, RZ, UR5, PT, P0 ;  /* 0x00000005ff007c0c */ /* 0x000fe2000bf05300 */
[----:B------:R-:W-:Y:S01]  /*6d70*/  IMAD.MOV.U32 R5, RZ, RZ, R17 ;  /* 0x000000ffff057224 */ /* 0x000fe200078e0011 */
[----:B0-----:R-:W-:-:S11]  /*6d80*/  I2FP.F32.U32 R22, R15 ;  /* 0x0000000f00167245 */ /* 0x001fd60000201000 */
[----:B------:R-:W-:Y:S05]  /*6d90*/  @!P0 BRA `(.L_x_164) ;  /* 0x0000000000288947 */ /* 0x000fea0003800000 */
[----:B------:R-:W-:Y:S02]  /*6da0*/  ULDC UR6, c[0x0][0x634] ;  /* 0x00018d0000067ab9 */ /* 0x000fe40000000800 */
[----:B------:R-:W-:-:S05]  /*6db0*/  IADD3 R5, P0, R16, UR6, RZ ;  /* 0x0000000610057c10 */ /* 0x000fca000ff1e0ff */
[----:B------:R-:W-:-:S04]  /*6dc0*/  IMAD.X R21, RZ, RZ, R17, P0 ;  /* 0x000000ffff157224 */ /* 0x000fc800000e0611 */
[----:B------:R-:W-:-:S04]  /*6dd0*/  IMAD.WIDE.U32 R6, R21, UR4, RZ ;  /* 0x0000000415067c25 */ /* 0x000fc8000f8e00ff */
[----:B------:R-:W-:-:S04]  /*6de0*/  IMAD.WIDE.U32 R6, P0, R5, UR5, R6 ;  /* 0x0000000505067c25 */ /* 0x000fc8000f800006 */
[----:B------:R-:W-:-:S04]  /*6df0*/  IMAD.WIDE.U32 R4, R5, UR4, RZ ;  /* 0x0000000405047c25 */ /* 0x000fc8000f8e00ff */
[----:B------:R-:W-:Y:S01]  /*6e00*/  IMAD.MOV.U32 R4, RZ, RZ, R7 ;  /* 0x000000ffff047224 */ /* 0x000fe200078e0007 */
[----:B------:R-:W-:Y:S01]  /*6e10*/  IADD3 RZ, P1, R5, R6, RZ ;  /* 0x0000000605ff7210 */ /* 0x000fe20007f3e0ff */
[----:B------:R-:W-:-:S04]  /*6e20*/  IMAD.X R5, RZ, RZ, RZ, P0 ;  /* 0x000000ffff057224 */ /* 0x000fc800000e06ff */
[----:B------:R-:W-:-:S08]  /*6e30*/  IMAD.WIDE.U32.X R4, R21, UR5, R4, P1 ;  /* 0x0000000515047c25 */ /* 0x000fd000088e0404 */
.L_x_164:
[--C-:B------:R-:W-:Y:S01]  /*6e40*/  SHF.R.U64 R14, R4, UR7, R5.reuse ;  /* 0x00000007040e7c19 */ /* 0x100fe20008001205 */
[----:B------:R-:W-:Y:S01]  /*6e50*/  FMUL R22, R22, UR8 ;  /* 0x0000000816167c20 */ /* 0x000fe20008400000 */
[----:B------:R-:W-:Y:S01]  /*6e60*/  SHF.R.U32.HI R4, RZ, UR7, R5 ;  /* 0x00000007ff047c19 */ /* 0x000fe20008011605 */
[----:B------:R-:W0:Y:S01]  /*6e70*/  LDC R6, c[0x0][0x144] ;  /* 0x00005100ff067b82 */ /* 0x000e220000000800 */
[----:B------:R-:W-:Y:S01]  /*6e80*/  IADD3 R5, P0, RZ, -R14, RZ ;  /* 0x8000000eff057210 */ /* 0x000fe20007f1e0ff */
[----:B------:R-:W-:Y:S01]  /*6e90*/  ULDC UR6, c[0x0][0x154] ;  /* 0x0000550000067ab9 */ /* 0x000fe20000000800 */
[----:B-1----:R-:W-:Y:S01]  /*6ea0*/  I2FP.F32.U32 R7, R20 ;  /* 0x0000001400077245 */ /* 0x002fe20000201000 */
[----:B------:R-:W1:Y:S01]  /*6eb0*/  F2I.U32.TRUNC.NTZ R22, R22 ;  /* 0x0000001600167305 */ /* 0x000e62000020f000 */
[----:B------:R-:W-:Y:S01]  /*6ec0*/  ULDC.64 UR4, c[0x0][0x620] ;  /* 0x0001880000047ab9 */ /* 0x000fe20000000a00 */
[----:B------:R-:W-:Y:S01]  /*6ed0*/  IMAD.X R4, RZ, RZ, ~R4, P0 ;  /* 0x000000ffff047224 */ /* 0x000fe200000e0e04 */
[----:B------:R-:W-:Y:S01]  /*6ee0*/  ISETP.NE.AND P2, PT, R2, 0x1, PT ;  /* 0x000000010200780c */ /* 0x000fe20003f45270 */
[----:B------:R-:W-:Y:S01]  /*6ef0*/  FMUL R23, R7, UR6 ;  /* 0x0000000607177c20 */ /* 0x000fe20008400000 */
[----:B------:R-:W2:Y:S01]  /*6f00*/  LDC R25, c[0x0][0x148] ;  /* 0x00005200ff197b82 */ /* 0x000ea20000000800 */
[----:B------:R-:W-:Y:S01]  /*6f10*/  IMAD R4, R4, UR4, RZ ;  /* 0x0000000404047c24 */ /* 0x000fe2000f8e02ff */
[----:B------:R-:W-:-:S02]  /*6f20*/  ULDC.64 UR6, c[0x0][0x640] ;  /* 0x0001900000067ab9 */ /* 0x000fc40000000a00 */
[----:B------:R-:W-:Y:S01]  /*6f30*/  ISETP.NE.U32.AND P0, PT, RZ, UR6, PT ;  /* 0x00000006ff007c0c */ /* 0x000fe2000bf05070 */
[----:B------:R-:W3:Y:S01]  /*6f40*/  F2I.U32.TRUNC.NTZ R23, R23 ;  /* 0x0000001700177305 */ /* 0x000ee2000020f000 */
[C---:B------:R-:W-:Y:S02]  /*6f50*/  IMAD R7, R5.reuse, UR5, R4 ;  /* 0x0000000505077c24 */ /* 0x040fe4000f8e0204 */
[----:B------:R-:W-:Y:S01]  /*6f60*/  IMAD.WIDE.U32 R4, R5, UR4, R16 ;  /* 0x0000000405047c25 */ /* 0x000fe2000f8e0010 */
[----:B------:R-:W-:Y:S01]  /*6f70*/  ULDC UR4, c[0x0][0x618] ;  /* 0x0001860000047ab9 */ /* 0x000fe20000000800 */
[----:B------:R-:W-:Y:S02]  /*6f80*/  ISETP.NE.AND.EX P0, PT, RZ, UR7, PT, P0 ;  /* 0x00000007ff007c0c */ /* 0x000fe4000bf05300 */
[----:B------:R-:W-:Y:S02]  /*6f90*/  IMAD.IADD R5, R5, 0x1, R7 ;  /* 0x0000000105057824 */ /* 0x000fe400078e0207 */
[----:B-1----:R-:W-:-:S03]  /*6fa0*/  IMAD.MOV R22, RZ, RZ, -R22 ;  /* 0x000000ffff167224 */ /* 0x002fc600078e0a16 */
[----:B------:R-:W-:Y:S01]  /*6fb0*/  SHF.R.U64 R21, R4, UR4, R5 ;  /* 0x0000000404157c19 */ /* 0x000fe20008001205 */
[----:B0-----:R-:W-:Y:S01]  /*6fc0*/  IMAD R15, R6, R22, R15 ;  /* 0x00000016060f7224 */ /* 0x001fe200078e020f */
[----:B------:R-:W-:Y:S01]  /*6fd0*/  SHF.R.U32.HI R4, RZ, UR4, R5 ;  /* 0x00000004ff047c19 */ /* 0x000fe20008011605 */
[----:B------:R-:W-:Y:S01]  /*6fe0*/  ULDC UR4, c[0x0][0x608] ;  /* 0x0001820000047ab9 */ /* 0x000fe20000000800 */
[----:B---3--:R-:W-:Y:S02]  /*6ff0*/  IMAD.MOV R6, RZ, RZ, -R23 ;  /* 0x000000ffff067224 */ /* 0x008fe400078e0a17 */
[--C-:B------:R-:W-:Y:S02]  /*7000*/  SHF.R.U64 R22, R21, UR4, R4.reuse ;  /* 0x0000000415167c19 */ /* 0x100fe40008001204 */
[----:B------:R-:W-:Y:S01]  /*7010*/  SHF.R.U32.HI R5, RZ, UR4, R4 ;  /* 0x00000004ff057c19 */ /* 0x000fe20008011604 */
[----:B------:R-:W-:Y:S01]  /*7020*/  ULDC UR4, c[0x0][0x658] ;  /* 0x0001960000047ab9 */ /* 0x000fe20000000800 */
[----:B--2---:R-:W-:-:S02]  /*7030*/  @P2 IMAD R15, R25, R6, R20 ;  /* 0x00000006190f2224 */ /* 0x004fc400078e0214 */
[--C-:B------:R-:W-:Y:S02]  /*7040*/  SHF.R.U64 R20, R22, UR4, R5.reuse ;  /* 0x0000000416147c19 */ /* 0x100fe40008001205 */
[----:B------:R-:W-:-:S03]  /*7050*/  SHF.R.U32.HI R23, RZ, UR4, R5 ;  /* 0x00000004ff177c19 */ /* 0x000fc60008011605 */
[----:B------:R-:W-:Y:S02]  /*7060*/  IMAD.MOV.U32 R6, RZ, RZ, R20 ;  /* 0x000000ffff067224 */ /* 0x000fe400078e0014 */
[----:B------:R-:W-:Y:S01]  /*7070*/  IMAD.MOV.U32 R5, RZ, RZ, R23 ;  /* 0x000000ffff057224 */ /* 0x000fe200078e0017 */
[----:B------:R-:W-:Y:S06]  /*7080*/  @!P0 BRA `(.L_x_165) ;  /* 0x00000000002c8947 */ /* 0x000fec0003800000 */
        /* <DEDUP_REMOVED lines=9> */
[----:B------:R-:W-:-:S04]  /*7120*/  IMAD.WIDE.U32.X R4, R23, UR7, R4, P1 ;  /* 0x0000000717047c25 */ /* 0x000fc800088e0404 */
[----:B------:R-:W-:-:S07]  /*7130*/  IMAD.MOV.U32 R6, RZ, RZ, R4 ;  /* 0x000000ffff067224 */ /* 0x000fce00078e0004 */
.L_x_165:
[----:B------:R-:W-:Y:S01]  /*7140*/  ULDC UR4, c[0x0][0x648] ;  /* 0x0001920000047ab9 */ /* 0x000fe20000000800 */
[----:B------:R-:W-:Y:S01]  /*7150*/  LOP3.LUT R4, R22, UR16, RZ, 0xc0, !PT ;  /* 0x0000001016047c12 */ /* 0x000fe2000f8ec0ff */
[----:B------:R-:W-:Y:S01]  /*7160*/  ULDC UR5, c[0x0][0x610] ;  /* 0x0001840000057ab9 */ /* 0x000fe20000000800 */
[----:B------:R-:W-:Y:S01]  /*7170*/  SHF.R.U64 R5, R6, UR4, R5 ;  /* 0x0000000406057c19 */ /* 0x000fe20008001205 */
[----:B------:R-:W-:Y:S01]  /*7180*/  ULDC UR4, c[0x0][0x638] ;  /* 0x00018e0000047ab9 */ /* 0x000fe20000000800 */
[----:B------:R-:W-:-:S03]  /*7190*/  LOP3.LUT R21, R21, UR15, RZ, 0xc0, !PT ;  /* 0x0000000f15157c12 */ /* 0x000fc6000f8ec0ff */
[----:B------:R-:W-:Y:S02]  /*71a0*/  IMAD.MOV R7, RZ, RZ, -R5 ;  /* 0x000000ffff077224 */ /* 0x000fe400078e0a05 */
[----:B------:R-:W-:Y:S02]  /*71b0*/  IMAD R4, R5, UR17, R4 ;  /* 0x0000001105047c24 */ /* 0x000fe4000f8e0204 */
[----:B------:R-:W-:Y:S01]  /*71c0*/  IMAD R20, R7, UR4, R20 ;  /* 0x0000000407147c24 */ /* 0x000fe2000f8e0214 */
[----:B------:R-:W-:Y:S01]  /*71d0*/  ULDC UR4, c[0x0][0x600] ;  /* 0x0001800000047ab9 */ /* 0x000fe20000000800 */
[----:B------:R-:W-:Y:S02]  /*71e0*/  IMAD R15, R4, UR5, R15 ;  /* 0x00000005040f7c24 */ /* 0x000fe4000f8e020f */
[----:B------:R-:W-:Y:S02]  /*71f0*/  IMAD R20, R20, UR4, R21 ;  /* 0x0000000414147c24 */ /* 0x000fe4000f8e0215 */
[----:B------:R-:W-:-:S02]  /*7200*/  IMAD.MOV.U32 R4, RZ, RZ, 0x1 ;  /* 0x00000001ff047424 */ /* 0x000fc400078e00ff */
[----:B------:R-:W-:Y:S01]  /*7210*/  IMAD.MOV.U32 R7, RZ, RZ, R14 ;  /* 0x000000ffff077224 */ /* 0x000fe200078e000e */
[----:B------:R-:W-:Y:S02]  /*7220*/  SEL R21, R20, R15, !P2 ;  /* 0x0000000f14157207 */ /* 0x000fe40005000000 */
[----:B------:R-:W-:-:S07]  /*7230*/  SEL R20, R15, R20, !P2 ;  /* 0x000000140f147207 */ /* 0x000fce0005000000 */
.L_x_163:
[----:B------:R-:W-:Y:S05]  /*7240*/  BSYNC B1 ;  /* 0x0000000000017941 */ /* 0x000fea0003800000 */
.L_x_162:
[----:B------:R-:W-:-:S13]  /*7250*/  LOP3.LUT P0, RZ, R4, 0xff, RZ, 0xc0, !PT ;  /* 0x000000ff04ff7812 */ /* 0x000fda000780c0ff */
[----:B------:R-:W-:Y:S05]  /*7260*/  @P0 BRA `(.L_x_166) ;  /* 0xfffffff4003c0947 */ /* 0x000fea000383ffff */
[----:B------:R-:W-:Y:S05]  /*7270*/  BSYNC B0 ;  /* 0x0000000000007941 */ /* 0x000fea0003800000 */
.L_x_155:
[----:B------:R-:W-:-:S03]  /*7280*/  UMOV UR4, 0xffffffff ;  /* 0xffffffff00047882 */ /* 0x000fc60000000000 */
[----:B------:R-:W-:Y:S05]  /*7290*/  BRA.DIV UR4, `(.L_x_167) ;  /* 0x0000000a04a07947 */ /* 0x000fea000b800000 */
[----:B------:R-:W-:-:S13]  /*72a0*/  ELECT P6, URZ, PT ;  /* 0x00000000003f782f */ /* 0x000fda00038c0000 */
.L_x_192:
[----:B------:R-:W-:Y:S04]  /*72b0*/  BSSY B0, `(.L_x_168) ;  /* 0x000008e000007945 */ /* 0x000fe80003800000 */
[----:B------:R-:W-:Y:S05]  /*72c0*/  @!P6 BRA `(.L_x_169) ;  /* 0x000000080030e947 */ /* 0x000fea0003800000 */
[----:B------:R-:W-:-:S04]  /*72d0*/  LOP3.LUT R18, R18, 0x2, RZ, 0xfc, !PT ;  /* 0x0000000212127812 */ /* 0x000fc800078efcff */
[----:B------:R-:W-:-:S13]  /*72e0*/  ISETP.NE.AND P0, PT, R18, 0x3, PT ;  /* 0x000000031200780c */ /* 0x000fda0003f05270 */
[----:B------:R-:W-:Y:S05]  /*72f0*/  @!P0 BRA `(.L_x_170) ;  /* 0x0000000000048947 */ /* 0x000fea0003800000 */
[----:B------:R-:W-:Y:S01]  /*7300*/  BPT.TRAP 0x1 ;  /* 0x000000040000795c */ /* 0x000fe20000300000 */
.L_x_170:
[----:B------:R-:W0:Y:S01]  /*7310*/  S2R R5, SR_CgaCtaId ;  /* 0x0000000000057919 */ /* 0x000e220000008800 */
[----:B------:R-:W-:Y:S02]  /*7320*/  MOV R0, 0x400 ;  /* 0x0000040000007802 */ /* 0x000fe40000000f00 */
[----:B------:R-:W-:Y:S02]  /*7330*/  SHF.L.U32 R2, R3, 0x1f, RZ ;  /* 0x0000001f03027819 */ /* 0x000fe400000006ff */
[----:B0-----:R-:W-:-:S05]  /*7340*/  LEA R5, R5, R0, 0x18 ;  /* 0x0000000005057211 */ /* 0x001fca00078ec0ff */
[----:B------:R-:W-:-:S04]  /*7350*/  VIADD R5, R5, 0x78 ;  /* 0x0000007805057836 */ /* 0x000fc80000000000 */
[C---:B------:R-:W-:Y:S02]  /*7360*/  IMAD R7, R8.reuse, 0x8, R5 ;  /* 0x0000000808077824 */ /* 0x040fe400078e0205 */
[----:B------:R-:W-:Y:S02]  /*7370*/  VIADD R8, R8, 0x1 ;  /* 0x0000000108087836 */ /* 0x000fe40000000000 */
[----:B------:R-:W0:Y:S03]  /*7380*/  SYNCS.PHASECHK.TRANS64.TRYWAIT P0, [R7+URZ], R2 ;  /* 0x00000002070075a7 */ /* 0x000e26000800017f */
[----:B------:R-:W-:-:S04]  /*7390*/  ISETP.NE.AND P1, PT, R8, 0xf, PT ;  /* 0x0000000f0800780c */ /* 0x000fc80003f25270 */
[----:B------:R-:W-:Y:S02]  /*73a0*/  SEL R0, RZ, 0x1, P1 ;  /* 0x00000001ff007807 */ /* 0x000fe40000800000 */
[----:B------:R-:W-:Y:S02]  /*73b0*/  SEL R8, R8, RZ, P1 ;  /* 0x000000ff08087207 */ /* 0x000fe40000800000 */
[----:B------:R-:W-:-:S03]  /*73c0*/  LOP3.LUT R9, R3, R0, RZ, 0x3c, !PT ;  /* 0x0000000003097212 */ /* 0x000fc600078e3cff */
[----:B------:R-:W-:Y:S01]  /*73d0*/  IMAD R6, R8, 0x8, R5 ;  /* 0x0000000808067824 */ /* 0x000fe200078e0205 */
[----:B------:R-:W-:Y:S01]  /*73e0*/  SHF.L.U32 R3, R9, 0x1f, RZ ;  /* 0x0000001f09037819 */ /* 0x000fe200000006ff */
[----:B0-----:R-:W-:Y:S06]  /*73f0*/  @!P0 BRA `(.L_x_171) ;  /* 0x0000000800688947 */ /* 0x001fec0003800000 */
.L_x_193:
[----:B------:R-:W1:Y:S01]  /*7400*/  SYNCS.PHASECHK.TRANS64.TRYWAIT P0, [R6+URZ], R3 ;  /* 0x00000003060075a7 */ /* 0x000e62000800017f */
[----:B------:R-:W-:-:S05]  /*7410*/  VIADD R0, R8, 0x1 ;  /* 0x0000000108007836 */ /* 0x000fca0000000000 */
[----:B------:R-:W-:-:S04]  /*7420*/  ISETP.NE.AND P1, PT, R0, 0xf, PT ;  /* 0x0000000f0000780c */ /* 0x000fc80003f25270 */
[----:B0-----:R-:W-:Y:S02]  /*7430*/  SEL R2, RZ, 0x1, P1 ;  /* 0x00000001ff027807 */ /* 0x001fe40000800000 */
[----:B------:R-:W-:Y:S02]  /*7440*/  SEL R0, R0, RZ, P1 ;  /* 0x000000ff00007207 */ /* 0x000fe40000800000 */
[----:B------:R-:W-:-:S03]  /*7450*/  LOP3.LUT R9, R9, R2, RZ, 0x3c, !PT ;  /* 0x0000000209097212 */ /* 0x000fc600078e3cff */
[----:B------:R-:W-:Y:S01]  /*7460*/  IMAD R7, R0, 0x8, R5 ;  /* 0x0000000800077824 */ /* 0x000fe200078e0205 */
[----:B------:R-:W-:Y:S01]  /*7470*/  SHF.L.U32 R4, R9, 0x1f, RZ ;  /* 0x0000001f09047819 */ /* 0x000fe200000006ff */
[----:B-1----:R-:W-:Y:S06]  /*7480*/  @!P0 BRA `(.L_x_172) ;  /* 0x0000000800588947 */ /* 0x002fec0003800000 */
.L_x_194:
[----:B------:R-:W1:Y:S01]  /*7490*/  SYNCS.PHASECHK.TRANS64.TRYWAIT P0, [R7+URZ], R4 ;  /* 0x00000004070075a7 */ /* 0x000e62000800017f */
[----:B------:R-:W-:-:S05]  /*74a0*/  VIADD R0, R0, 0x1 ;  /* 0x0000000100007836 */ /* 0x000fca0000000000 */
[----:B------:R-:W-:-:S04]  /*74b0*/  ISETP.NE.AND P1, PT, R0, 0xf, PT ;  /* 0x0000000f0000780c */ /* 0x000fc80003f25270 */
[----:B------:R-:W-:Y:S02]  /*74c0*/  SEL R2, RZ, 0x1, P1 ;  /* 0x00000001ff027807 */ /* 0x000fe40000800000 */
[----:B------:R-:W-:Y:S02]  /*74d0*/  SEL R0, R0, RZ, P1 ;  /* 0x000000ff00007207 */ /* 0x000fe40000800000 */
[----:B------:R-:W-:-:S03]  /*74e0*/  LOP3.LUT R9, R9, R2, RZ, 0x3c, !PT ;  /* 0x0000000209097212 */ /* 0x000fc600078e3cff */
[----:B0-----:R-:W-:Y:S01]  /*74f0*/  IMAD R6, R0, 0x8, R5 ;  /* 0x0000000800067824 */ /* 0x001fe200078e0205 */
[----:B------:R-:W-:Y:S01]  /*7500*/  SHF.L.U32 R3, R9, 0x1f, RZ ;  /* 0x0000001f09037819 */ /* 0x000fe200000006ff */
[----:B-1----:R-:W-:Y:S06]  /*7510*/  @!P0 BRA `(.L_x_173) ;  /* 0x0000000800488947 */ /* 0x002fec0003800000 */
.L_x_195:
        /* <DEDUP_REMOVED lines=9> */
.L_x_196:
        /* <DEDUP_REMOVED lines=9> */
.L_x_197:
        /* <DEDUP_REMOVED lines=9> */
.L_x_198:
        /* <DEDUP_REMOVED lines=9> */
.L_x_199:
        /* <DEDUP_REMOVED lines=9> */
.L_x_200:
        /* <DEDUP_REMOVED lines=9> */
.L_x_201:
        /* <DEDUP_REMOVED lines=9> */
.L_x_202:
        /* <DEDUP_REMOVED lines=9> */
.L_x_203:
        /* <DEDUP_REMOVED lines=9> */
.L_x_204:
        /* <DEDUP_REMOVED lines=9> */
.L_x_205:
[----:B------:R-:W1:Y:S01]  /*7ac0*/  SYNCS.PHASECHK.TRANS64.TRYWAIT P0, [R6+URZ], R3 ;  /* 0x00000003060075a7 */ /* 0x000e62000800017f */
[----:B------:R-:W-:-:S05]  /*7ad0*/  VIADD R0, R0, 0x1 ;  /* 0x0000000100007836 */ /* 0x000fca0000000000 */
[----:B------:R-:W-:-:S04]  /*7ae0*/  ISETP.NE.AND P1, PT, R0, 0xf, PT ;  /* 0x0000000f0000780c */ /* 0x000fc80003f25270 */
[----:B------:R-:W-:Y:S02]  /*7af0*/  SEL R2, RZ, 0x1, P1 ;  /* 0x00000001ff027807 */ /* 0x000fe40000800000 */
[----:B------:R-:W-:Y:S02]  /*7b00*/  SEL R0, R0, RZ, P1 ;  /* 0x000000ff00007207 */ /* 0x000fe40000800000 */
[----:B------:R-:W-:Y:S01]  /*7b10*/  LOP3.LUT R2, R9, R2, RZ, 0x3c, !PT ;  /* 0x0000000209027212 */ /* 0x000fe200078e3cff */
[----:B-1----:R-:W-:Y:S06]  /*7b20*/  @!P0 BRA `(.L_x_184) ;  /* 0x0000000400a08947 */ /* 0x002fec0003800000 */
.L_x_206:
[----:B------:R-:W-:Y:S01]  /*7b30*/  IMAD R5, R0, 0x8, R5 ;  /* 0x0000000800057824 */ /* 0x000fe200078e0205 */
[----:B------:R-:W-:-:S07]  /*7b40*/  SHF.L.U32 R0, R2, 0x1f, RZ ;  /* 0x0000001f02007819 */ /* 0x000fce00000006ff */
.L_x_185:
[----:B--2---:R2:W3:Y:S02]  /*7b50*/  SYNCS.PHASECHK.TRANS64.TRYWAIT P0, [R5+URZ], R0 ;  /* 0x00000000050075a7 */ /* 0x0044e4000800017f */
[----:B---3--:R-:W-:Y:S05]  /*7b60*/  @!P0 NANOSLEEP.SYNCS 0x989680 ;  /* 0x009896800000895d */ /* 0x008fea0003900000 */
[----:B------:R-:W3:Y:S02]  /*7b70*/  @!P0 SYNCS.PHASECHK.TRANS64 P0, [R5+URZ], R0 ;  /* 0x00000000050085a7 */ /* 0x000ee4000800007f */
[----:B---3--:R-:W-:Y:S05]  /*7b80*/  @!P0 BRA `(.L_x_185) ;  /* 0xfffffffc00f08947 */ /* 0x008fea000383ffff */
.L_x_169:
[----:B------:R-:W-:Y:S05]  /*7b90*/  BSYNC B0 ;  /* 0x0000000000007941 */ /* 0x000fea0003800000 */
.L_x_168:
[----:B------:R-:W-:Y:S05]  /*7ba0*/  EXIT ;  /* 0x000000000000794d */ /* 0x000fea0003800000 */
.L_x_22:
[----:B-1----:R1:W2:Y:S02]  /*7bb0*/  SYNCS.PHASECHK.TRANS64.TRYWAIT P1, [R3+URZ], R0 ;  /* 0x00000000030075a7 */ /* 0x0022a4000802017f */
[----:B--2---:R-:W-:Y:S05]  /*7bc0*/  @!P1 NANOSLEEP.SYNCS 0x989680 ;  /* 0x009896800000995d */ /* 0x004fea0003900000 */
[----:B------:R-:W2:Y:S02]  /*7bd0*/  @!P1 SYNCS.PHASECHK.TRANS64 P1, [R3+URZ], R0 ;  /* 0x00000000030095a7 */ /* 0x000ea4000802007f */
[----:B--2---:R-:W-:Y:S05]  /*7be0*/  @!P1 BRA `(.L_x_22) ;  /* 0xfffffffc00f09947 */ /* 0x004fea000383ffff */
[----:B------:R-:W-:Y:S05]  /*7bf0*/  BRA `(.L_x_21) ;  /* 0xffffff9c003c7947 */ /* 0x000fea000383ffff */
.L_x_27:
[----:B-1----:R1:W2:Y:S02]  /*7c00*/  SYNCS.PHASECHK.TRANS64.TRYWAIT P1, [R5+URZ], R4 ;  /* 0x00000004050075a7 */ /* 0x0022a4000802017f */
[----:B--2---:R-:W-:Y:S05]  /*7c10*/  @!P1 NANOSLEEP.SYNCS 0x989680 ;  /* 0x009896800000995d */ /* 0x004fea0003900000 */
[----:B------:R-:W2:Y:S02]  /*7c20*/  @!P1 SYNCS.PHASECHK.TRANS64 P1, [R5+URZ], R4 ;  /* 0x00000004050095a7 */ /* 0x000ea4000802007f */
[----:B--2---:R-:W-:Y:S05]  /*7c30*/  @!P1 BRA `(.L_x_27) ;  /* 0xfffffffc00f09947 */ /* 0x004fea000383ffff */
[----:B------:R-:W-:Y:S05]  /*7c40*/  BRA `(.L_x_26) ;  /* 0xffffffa400107947 */ /* 0x000fea000383ffff */
.L_x_156:
[----:B------:R-:W-:Y:S01]  /*7c50*/  BSSY B1, `(.L_x_186) ;  /* 0x0000006000017945 */ /* 0x000fe20003800000 */
[----:B------:R-:W-:-:S07]  /*7c60*/  IMAD.MOV.U32 R15, RZ, RZ, -0x1 ;  /* 0xffffffffff0f7424 */ /* 0x000fce00078e00ff */
[----:B------:R-:W-:Y:S05]  /*7c70*/  WARPSYNC.COLLECTIVE R15, `(.L_x_187) ;  /* 0x000000000f0c7348 */ /* 0x000fea0003c00000 */
[----:B------:R-:W-:Y:S02]  /*7c80*/  ELECT P6, UR62, PT ;  /* 0x00000000003e782f */ /* 0x000fe400038c0000 */
[----:B------:R-:W-:Y:S01]  /*7c90*/  MOV R14, UR62 ;  /* 0x0000003e000e7c02 */ /* 0x000fe20008000f00 */
[----:B------:R-:W-:Y:S10]  /*7ca0*/  ENDCOLLECTIVE ;  /* 0x000000000000791b */ /* 0x000ff40003800000 */
.L_x_187:
[----:B------:R-:W-:Y:S05]  /*7cb0*/  BSYNC B1 ;  /* 0x0000000000017941 */ /* 0x000fea0003800000 */
.L_x_186:
[----:B------:R-:W-:Y:S05]  /*7cc0*/  BRA `(.L_x_188) ;  /* 0xffffffe800b07947 */ /* 0x000fea000383ffff */
.L_x_159:
[----:B-1----:R1:W2:Y:S02]  /*7cd0*/  SYNCS.PHASECHK.TRANS64.TRYWAIT P0, [R23+URZ+0x78], R14 ;  /* 0x0000780e170075a7 */ /* 0x0022a4000800017f */
[----:B--2---:R-:W-:Y:S05]  /*7ce0*/  @!P0 NANOSLEEP.SYNCS 0x989680 ;  /* 0x009896800000895d */ /* 0x004fea0003900000 */
[----:B------:R-:W2:Y:S02]  /*7cf0*/  @!P0 SYNCS.PHASECHK.TRANS64 P0, [R23+URZ+0x78], R14 ;  /* 0x0000780e170085a7 */ /* 0x000ea4000800007f */
[----:B--2---:R-:W-:Y:S05]  /*7d00*/  @!P0 BRA `(.L_x_159) ;  /* 0xfffffffc00f08947 */ /* 0x004fea000383ffff */
[----:B------:R-:W-:Y:S05]  /*7d10*/  BRA `(.L_x_189) ;  /* 0xffffffe800ec7947 */ /* 0x000fea000383ffff */
.L_x_167:
[----:B------:R-:W-:Y:S01]  /*7d20*/  BSSY B0, `(.L_x_190) ;  /* 0x0000006000007945 */ /* 0x000fe20003800000 */
[----:B------:R-:W-:-:S07]  /*7d30*/  IMAD.MOV.U32 R15, RZ, RZ, -0x1 ;  /* 0xffffffffff0f7424 */ /* 0x000fce00078e00ff */
[----:B------:R-:W-:Y:S05]  /*7d40*/  WARPSYNC.COLLECTIVE R15, `(.L_x_191) ;  /* 0x000000000f0c7348 */ /* 0x000fea0003c00000 */
[----:B------:R-:W-:Y:S02]  /*7d50*/  ELECT P6, UR62, PT ;  /* 0x00000000003e782f */ /* 0x000fe400038c0000 */
[----:B------:R-:W-:Y:S01]  /*7d60*/  MOV R14, UR62 ;  /* 0x0000003e000e7c02 */ /* 0x000fe20008000f00 */
[----:B------:R-:W-:Y:S10]  /*7d70*/  ENDCOLLECTIVE ;  /* 0x000000000000791b */ /* 0x000ff40003800000 */
.L_x_191:
[----:B------:R-:W-:Y:S05]  /*7d80*/  BSYNC B0 ;  /* 0x0000000000007941 */ /* 0x000fea0003800000 */
.L_x_190:
[----:B------:R-:W-:Y:S05]  /*7d90*/  BRA `(.L_x_192) ;  /* 0xfffffff400447947 */ /* 0x000fea000383ffff */
.L_x_171:
[----:B0-----:R0:W1:Y:S02]  /*7da0*/  SYNCS.PHASECHK.TRANS64.TRYWAIT P0, [R7+URZ], R2 ;  /* 0x00000002070075a7 */ /* 0x001064000800017f */
[----:B-1----:R-:W-:Y:S05]  /*7db0*/  @!P0 NANOSLEEP.SYNCS 0x989680 ;  /* 0x009896800000895d */ /* 0x002fea0003900000 */
[----:B------:R-:W1:Y:S02]  /*7dc0*/  @!P0 SYNCS.PHASECHK.TRANS64 P0, [R7+URZ], R2 ;  /* 0x00000002070085a7 */ /* 0x000e64000800007f */
[----:B-1----:R-:W-:Y:S05]  /*7dd0*/  @!P0 BRA `(.L_x_171) ;  /* 0xfffffffc00f08947 */ /* 0x002fea000383ffff */
[----:B------:R-:W-:Y:S05]  /*7de0*/  BRA `(.L_x_193) ;  /* 0xfffffff400847947 */ /* 0x000fea000383ffff */
.L_x_172:
[----:B0-----:R0:W1:Y:S02]  /*7df0*/  SYNCS.PHASECHK.TRANS64.TRYWAIT P0, [R6+URZ], R3 ;  /* 0x00000003060075a7 */ /* 0x001064000800017f */
[----:B-1----:R-:W-:Y:S05]  /*7e00*/  @!P0 NANOSLEEP.SYNCS 0x989680 ;  /* 0x009896800000895d */ /* 0x002fea0003900000 */
[----:B------:R-:W1:Y:S02]  /*7e10*/  @!P0 SYNCS.PHASECHK.TRANS64 P0, [R6+URZ], R3 ;  /* 0x00000003060085a7 */ /* 0x000e64000800007f */
[----:B-1----:R-:W-:Y:S05]  /*7e20*/  @!P0 BRA `(.L_x_172) ;  /* 0xfffffffc00f08947 */ /* 0x002fea000383ffff */
[----:B------:R-:W-:Y:S05]  /*7e30*/  BRA `(.L_x_194) ;  /* 0xfffffff400947947 */ /* 0x000fea000383ffff */
.L_x_173:
[----:B0-----:R0:W1:Y:S02]  /*7e40*/  SYNCS.PHASECHK.TRANS64.TRYWAIT P0, [R7+URZ], R4 ;  /* 0x00000004070075a7 */ /* 0x001064000800017f */
[----:B-1----:R-:W-:Y:S05]  /*7e50*/  @!P0 NANOSLEEP.SYNCS 0x989680 ;  /* 0x009896800000895d */ /* 0x002fea0003900000 */
[----:B------:R-:W1:Y:S02]  /*7e60*/  @!P0 SYNCS.PHASECHK.TRANS64 P0, [R7+URZ], R4 ;  /* 0x00000004070085a7 */ /* 0x000e64000800007f */
[----:B-1----:R-:W-:Y:S05]  /*7e70*/  @!P0 BRA `(.L_x_173) ;  /* 0xfffffffc00f08947 */ /* 0x002fea000383ffff */
[----:B------:R-:W-:Y:S05]  /*7e80*/  BRA `(.L_x_195) ;  /* 0xfffffff400a47947 */ /* 0x000fea000383ffff */
.L_x_174:
[----:B0-----:R0:W1:Y:S02]  /*7e90*/  SYNCS.PHASECHK.TRANS64.TRYWAIT P0, [R6+URZ], R3 ;  /* 0x00000003060075a7 */ /* 0x001064000800017f */
[----:B-1----:R-:W-:Y:S05]  /*7ea0*/  @!P0 NANOSLEEP.SYNCS 0x989680 ;  /* 0x009896800000895d */ /* 0x002fea0003900000 */
[----:B------:R-:W1:Y:S02]  /*7eb0*/  @!P0 SYNCS.PHASECHK.TRANS64 P0, [R6+URZ], R3 ;  /* 0x00000003060085a7 */ /* 0x000e64000800007f */
[----:B-1----:R-:W-:Y:S05]  /*7ec0*/  @!P0 BRA `(.L_x_174) ;  /* 0xfffffffc00f08947 */ /* 0x002fea000383ffff */
[----:B------:R-:W-:Y:S05]  /*7ed0*/  BRA `(.L_x_196) ;  /* 0xfffffff400b47947 */ /* 0x000fea000383ffff */
.L_x_175:
[----:B0-----:R0:W1:Y:S02]  /*7ee0*/  SYNCS.PHASECHK.TRANS64.TRYWAIT P0, [R7+URZ], R4 ;  /* 0x00000004070075a7 */ /* 0x001064000800017f */
[----:B-1----:R-:W-:Y:S05]  /*7ef0*/  @!P0 NANOSLEEP.SYNCS 0x989680 ;  /* 0x009896800000895d */ /* 0x002fea0003900000 */
[----:B------:R-:W1:Y:S02]  /*7f00*/  @!P0 SYNCS.PHASECHK.TRANS64 P0, [R7+URZ], R4 ;  /* 0x00000004070085a7 */ /* 0x000e64000800007f */
[----:B-1----:R-:W-:Y:S05]  /*7f10*/  @!P0 BRA `(.L_x_175) ;  /* 0xfffffffc00f08947 */ /* 0x002fea000383ffff */
[----:B------:R-:W-:Y:S05]  /*7f20*/  BRA `(.L_x_197) ;  /* 0xfffffff400c47947 */ /* 0x000fea000383ffff */
.L_x_176:
[----:B0-----:R0:W1:Y:S02]  /*7f30*/  SYNCS.PHASECHK.TRANS64.TRYWAIT P0, [R6+URZ], R3 ;  /* 0x00000003060075a7 */ /* 0x001064000800017f */
[----:B-1----:R-:W-:Y:S05]  /*7f40*/  @!P0 NANOSLEEP.SYNCS 0x989680 ;  /* 0x009896800000895d */ /* 0x002fea0003900000 */
[----:B------:R-:W1:Y:S02]  /*7f50*/  @!P0 SYNCS.PHASECHK.TRANS64 P0, [R6+URZ], R3 ;  /* 0x00000003060085a7 */ /* 0x000e64000800007f */
[----:B-1----:R-:W-:Y:S05]  /*7f60*/  @!P0 BRA `(.L_x_176) ;  /* 0xfffffffc00f08947 */ /* 0x002fea000383ffff */
[----:B------:R-:W-:Y:S05]  /*7f70*/  BRA `(.L_x_198) ;  /* 0xfffffff400d47947 */ /* 0x000fea000383ffff */
.L_x_177:
[----:B0-----:R0:W1:Y:S02]  /*7f80*/  SYNCS.PHASECHK.TRANS64.TRYWAIT P0, [R7+URZ], R4 ;  /* 0x00000004070075a7 */ /* 0x001064000800017f */
[----:B-1----:R-:W-:Y:S05]  /*7f90*/  @!P0 NANOSLEEP.SYNCS 0x989680 ;  /* 0x009896800000895d */ /* 0x002fea0003900000 */
[----:B------:R-:W1:Y:S02]  /*7fa0*/  @!P0 SYNCS.PHASECHK.TRANS64 P0, [R7+URZ], R4 ;  /* 0x00000004070085a7 */ /* 0x000e64000800007f */
[----:B-1----:R-:W-:Y:S05]  /*7fb0*/  @!P0 BRA `(.L_x_177) ;  /* 0xfffffffc00f08947 */ /* 0x002fea000383ffff */
[----:B------:R-:W-:Y:S05]  /*7fc0*/  BRA `(.L_x_199) ;  /* 0xfffffff400e47947 */ /* 0x000fea000383ffff */
.L_x_178:
[----:B0-----:R0:W1:Y:S02]  /*7fd0*/  SYNCS.PHASECHK.TRANS64.TRYWAIT P0, [R6+URZ], R3 ;  /* 0x00000003060075a7 */ /* 0x001064000800017f */
[----:B-1----:R-:W-:Y:S05]  /*7fe0*/  @!P0 NANOSLEEP.SYNCS 0x989680 ;  /* 0x009896800000895d */ /* 0x002fea0003900000 */
[----:B------:R-:W1:Y:S02]  /*7ff0*/  @!P0 SYNCS.PHASECHK.TRANS64 P0, [R6+URZ], R3 ;  /* 0x00000003060085a7 */ /* 0x000e64000800007f */
[----:B-1----:R-:W-:Y:S05]  /*8000*/  @!P0 BRA `(.L_x_178) ;  /* 0xfffffffc00f08947 */ /* 0x002fea000383ffff */
[----:B------:R-:W-:Y:S05]  /*8010*/  BRA `(.L_x_200) ;  /* 0xfffffff400f47947 */ /* 0x000fea000383ffff */
.L_x_179:
[----:B0-----:R0:W1:Y:S02]  /*8020*/  SYNCS.PHASECHK.TRANS64.TRYWAIT P0, [R7+URZ], R4 ;  /* 0x00000004070075a7 */ /* 0x001064000800017f */
[----:B-1----:R-:W-:Y:S05]  /*8030*/  @!P0 NANOSLEEP.SYNCS 0x989680 ;  /* 0x009896800000895d */ /* 0x002fea0003900000 */
[----:B------:R-:W1:Y:S02]  /*8040*/  @!P0 SYNCS.PHASECHK.TRANS64 P0, [R7+URZ], R4 ;  /* 0x00000004070085a7 */ /* 0x000e64000800007f */
[----:B-1----:R-:W-:Y:S05]  /*8050*/  @!P0 BRA `(.L_x_179) ;  /* 0xfffffffc00f08947 */ /* 0x002fea000383ffff */
[----:B------:R-:W-:Y:S05]  /*8060*/  BRA `(.L_x_201) ;  /* 0xfffffff800047947 */ /* 0x000fea000383ffff */
.L_x_180:
[----:B0-----:R0:W1:Y:S02]  /*8070*/  SYNCS.PHASECHK.TRANS64.TRYWAIT P0, [R6+URZ], R3 ;  /* 0x00000003060075a7 */ /* 0x001064000800017f */
[----:B-1----:R-:W-:Y:S05]  /*8080*/  @!P0 NANOSLEEP.SYNCS 0x989680 ;  /* 0x009896800000895d */ /* 0x002fea0003900000 */
[----:B------:R-:W1:Y:S02]  /*8090*/  @!P0 SYNCS.PHASECHK.TRANS64 P0, [R6+URZ], R3 ;  /* 0x00000003060085a7 */ /* 0x000e64000800007f */
[----:B-1----:R-:W-:Y:S05]  /*80a0*/  @!P0 BRA `(.L_x_180) ;  /* 0xfffffffc00f08947 */ /* 0x002fea000383ffff */
[----:B------:R-:W-:Y:S05]  /*80b0*/  BRA `(.L_x_202) ;  /* 0xfffffff800147947 */ /* 0x000fea000383ffff */
.L_x_181:
[----:B0-----:R0:W1:Y:S02]  /*80c0*/  SYNCS.PHASECHK.TRANS64.TRYWAIT P0, [R7+URZ], R4 ;  /* 0x00000004070075a7 */ /* 0x001064000800017f */
[----:B-1----:R-:W-:Y:S05]  /*80d0*/  @!P0 NANOSLEEP.SYNCS 0x989680 ;  /* 0x009896800000895d */ /* 0x002fea0003900000 */
[----:B------:R-:W1:Y:S02]  /*80e0*/  @!P0 SYNCS.PHASECHK.TRANS64 P0, [R7+URZ], R4 ;  /* 0x00000004070085a7 */ /* 0x000e64000800007f */
[----:B-1----:R-:W-:Y:S05]  /*80f0*/  @!P0 BRA `(.L_x_181) ;  /* 0xfffffffc00f08947 */ /* 0x002fea000383ffff */
[----:B------:R-:W-:Y:S05]  /*8100*/  BRA `(.L_x_203) ;  /* 0xfffffff800247947 */ /* 0x000fea000383ffff */
.L_x_182:
[----:B0-----:R0:W1:Y:S02]  /*8110*/  SYNCS.PHASECHK.TRANS64.TRYWAIT P0, [R6+URZ], R3 ;  /* 0x00000003060075a7 */ /* 0x001064000800017f */
[----:B-1----:R-:W-:Y:S05]  /*8120*/  @!P0 NANOSLEEP.SYNCS 0x989680 ;  /* 0x009896800000895d */ /* 0x002fea0003900000 */
[----:B------:R-:W1:Y:S02]  /*8130*/  @!P0 SYNCS.PHASECHK.TRANS64 P0, [R6+URZ], R3 ;  /* 0x00000003060085a7 */ /* 0x000e64000800007f */
[----:B-1----:R-:W-:Y:S05]  /*8140*/  @!P0 BRA `(.L_x_182) ;  /* 0xfffffffc00f08947 */ /* 0x002fea000383ffff */
[----:B------:R-:W-:Y:S05]  /*8150*/  BRA `(.L_x_204) ;  /* 0xfffffff800347947 */ /* 0x000fea000383ffff */
.L_x_183:
[----:B0-----:R0:W1:Y:S02]  /*8160*/  SYNCS.PHASECHK.TRANS64.TRYWAIT P0, [R7+URZ], R4 ;  /* 0x00000004070075a7 */ /* 0x001064000800017f */
[----:B-1----:R-:W-:Y:S05]  /*8170*/  @!P0 NANOSLEEP.SYNCS 0x989680 ;  /* 0x009896800000895d */ /* 0x002fea0003900000 */
[----:B------:R-:W1:Y:S02]  /*8180*/  @!P0 SYNCS.PHASECHK.TRANS64 P0, [R7+URZ], R4 ;  /* 0x00000004070085a7 */ /* 0x000e64000800007f */
[----:B-1----:R-:W-:Y:S05]  /*8190*/  @!P0 BRA `(.L_x_183) ;  /* 0xfffffffc00f08947 */ /* 0x002fea000383ffff */
[----:B------:R-:W-:Y:S05]  /*81a0*/  BRA `(.L_x_205) ;  /* 0xfffffff800447947 */ /* 0x000fea000383ffff */
.L_x_184:
[----:B-1----:R1:W2:Y:S02]  /*81b0*/  SYNCS.PHASECHK.TRANS64.TRYWAIT P0, [R6+URZ], R3 ;  /* 0x00000003060075a7 */ /* 0x0022a4000800017f */
[----:B--2---:R-:W-:Y:S05]  /*81c0*/  @!P0 NANOSLEEP.SYNCS 0x989680 ;  /* 0x009896800000895d */ /* 0x004fea0003900000 */
[----:B------:R-:W2:Y:S02]  /*81d0*/  @!P0 SYNCS.PHASECHK.TRANS64 P0, [R6+URZ], R3 ;  /* 0x00000003060085a7 */ /* 0x000ea4000800007f */
[----:B--2---:R-:W-:Y:S05]  /*81e0*/  @!P0 BRA `(.L_x_184) ;  /* 0xfffffffc00f08947 */ /* 0x004fea000383ffff */
[----:B------:R-:W-:Y:S05]  /*81f0*/  BRA `(.L_x_206) ;  /* 0xfffffff8004c7947 */ /* 0x000fea000383ffff */
.L_x_207:
[----:B------:R-:W-:-:S00]  /*8200*/  BRA `(.L_x_207) ;  /* 0xfffffffc00fc7947 */ /* 0x000fc0000383ffff */
[----:B------:R-:W-:-:S00]  /*8210*/  NOP ;  /* 0x0000000000007918 */ /* 0x000fc00000000000 */
        /* <DEDUP_REMOVED lines=14> */
.L_x_208:


//--------------------- .nv.global.init           --------------------------
	.section	.nv.global.init,"aw",@progbits
.nv.global.init:
	.type		$str$22,@object
	.size		$str$22,($str$23 - $str$22)
$str$22:
        /*0000*/ 	.byte	0x6b, 0x5f, 0x74, 0x69, 0x6c, 0x65, 0x5f, 0x63, 0x6f, 0x75, 0x6e, 0x74, 0x20, 0x3e, 0x3d, 0x20
        /*0010*/ 	.byte	0x31, 0x00
	.type		$str$23,@object
	.size		$str$23,(__unnamed_1 - $str$23)
$str$23:
        /*0012*/ 	.byte	0x2f, 0x74, 0x6d, 0x70, 0x2f, 0x63, 0x75, 0x74, 0x6c, 0x61, 0x73, 0x73, 0x5f, 0x73, 0x77, 0x65
        /*0022*/ 	.byte	0x65, 0x70, 0x5f, 0x73, 0x72, 0x63, 0x2f, 0x69, 0x6e, 0x63, 0x6c, 0x75, 0x64, 0x65, 0x2f, 0x63
        /*0032*/ 	.byte	0x75, 0x74, 0x6c, 0x61, 0x73, 0x73, 0x2f, 0x67, 0x65, 0x6d, 0x6d, 0x2f, 0x63, 0x6f, 0x6c, 0x6c
        /*0042*/ 	.byte	0x65, 0x63, 0x74, 0x69, 0x76, 0x65, 0x2f, 0x73, 0x6d, 0x39, 0x30, 0x5f, 0x6d, 0x6d, 0x61, 0x5f
        /*0052*/ 	.byte	0x74, 0x6d, 0x61, 0x5f, 0x67, 0x6d, 0x6d, 0x61, 0x5f, 0x73, 0x73, 0x5f, 0x77, 0x61, 0x72, 0x70
        /*0062*/ 	.byte	0x73, 0x70, 0x65, 0x63, 0x69, 0x61, 0x6c, 0x69, 0x7a, 0x65, 0x64, 0x2e, 0x68, 0x70, 0x70, 0x00
	.type		__unnamed_1,@object
	.size		__unnamed_1,(.L_0 - __unnamed_1)
__unnamed_1:
        /*0072*/ 	.byte	0x76, 0x6f, 0x69, 0x64, 0x20, 0x63, 0x75, 0x74, 0x6c, 0x61, 0x73, 0x73, 0x3a, 0x3a, 0x67, 0x65
        /* <DEDUP_REMOVED lines=172> */
        /*0b42*/ 	.byte	0x65, 0x6e, 0x74, 0x69, 0x74, 0x79, 0x5d, 0x00
.L_0:


//--------------------- .nv.shared._ZN7cutlass13device_kernelINS_4gemm6kernel13GemmUniversalIN4cute5tupleIJiiiiEEENS1_10collective13CollectiveMmaINS1_34MainloopSm90TmaGmmaWarpSpecializedILi15ENS5_IJNS4_1CILi2EEENSA_ILi1EEESC_EEENS1_35KernelTmaWarpSpecializedCooperativeEEENS5_IJNSA_ILi128EEENSA_ILi112EEENSA_ILi64EEEEEEaNS5_IJlSC_lEEEaSK_NS4_8TiledMMAINS4_8MMA_AtomIJNS4_4SM904GMMA26MMA_64x16x32_S32S8S8_SS_TNEEEENS4_6LayoutISD_NS5_IJSC_NSA_ILi0EEESS_EEEEENS5_IJNS4_10UnderscoreESV_SV_EEEEENS4_13SM90_TMA_LOADENS4_14ComposedLayoutINS4_7SwizzleILi2ELi4ELi3EEENS4_18smem_ptr_flag_bitsILi8EEENSR_INS5_IJNSA_ILi8EEESI_EEENS5_IJSI_SC_EEEEEEEvNS4_8identityENS4_23SM90_TMA_LOAD_MULTICASTES18_vS19_EENS_8epilogue10collective6detail29Sm90TmaWarpSpecializedAdapterINS1D_15DefaultEpilogueIaSK_SK_NS1C_6thread17LinearCombinationIaLi1EiiLNS1H_9ScaleType4KindE0ELNS_15FloatRoundStyleE2EaEENS1_15EpilogueDefaultEEEEEvvEEEEvNT_6ParamsE --------------------------
	.section	.nv.shared._ZN7cutlass13device_kernelINS_4gemm6kernel13GemmUniversalIN4cute5tupleIJiiiiEEENS1_10collective13CollectiveMmaINS1_34MainloopSm90TmaGmmaWarpSpecializedILi15ENS5_IJNS4_1CILi2EEENSA_ILi1EEESC_EEENS1_35KernelTmaWarpSpecializedCooperativeEEENS5_IJNSA_ILi128EEENSA_ILi112EEENSA_ILi64EEEEEEaNS5_IJlSC_lEEEaSK_NS4_8TiledMMAINS4_8MMA_AtomIJNS4_4SM904GMMA26MMA_64x16x32_S32S8S8_SS_TNEEEENS4_6LayoutISD_NS5_IJSC_NSA_ILi0EEESS_EEEEENS5_IJNS4_10UnderscoreESV_SV_EEEEENS4_13SM90_TMA_LOADENS4_14ComposedLayoutINS4_7SwizzleILi2ELi4ELi3EEENS4_18smem_ptr_flag_bitsILi8EEENSR_INS5_IJNSA_ILi8EEESI_EEENS5_IJSI_SC_EEEEEEEvNS4_8identityENS4_23SM90_TMA_LOAD_MULTICASTES18_vS19_EENS_8epilogue10collective6detail29Sm90TmaWarpSpecializedAdapterINS1D_15DefaultEpilogueIaSK_SK_NS1C_6thread17LinearCombinationIaLi1EiiLNS1H_9ScaleType4KindE0ELNS_15FloatRoundStyleE2EaEENS1_15EpilogueDefaultEEEEEvvEEEEvNT_6ParamsE,"aw",@nobits
	.sectionflags	@""
	.align	16
	.zero		1024


//--------------------- .nv.shared.reserved.0     --------------------------
	.section	.nv.shared.reserved.0,"aw",@nobits
	.weak		__nv_reservedSMEM_offset_0_alias
	.size		__nv_reservedSMEM_offset_0_alias, 0, 0
	.other		__nv_reservedSMEM_offset_0_alias,@"STO_CUDA_RESERVED_SHARED STV_DEFAULT"
__nv_reservedSMEM_offset_0_alias:
	.zero		0


//--------------------- .nv.global                --------------------------
	.section	.nv.global,"aw",@nobits
.nv.global:
	.type		_ZN39_INTERNAL_d280cd3b_4_k_cu_9e4592c1_61164cute1_E,@object
	.size		_ZN39_INTERNAL_d280cd3b_4_k_cu_9e4592c1_61164cute1_E,(_ZN39_INTERNAL_d280cd3b_4_k_cu_9e4592c1_61164cuda3std3__45__cpo6cbeginE - _ZN39_INTERNAL_d280cd3b_4_k_cu_9e4592c1_61164cute1_E)
_ZN39_INTERNAL_d280cd3b_4_k_cu_9e4592c1_61164cute1_E:
	.zero		1
	.type		_ZN39_INTERNAL_d280cd3b_4_k_cu_9e4592c1_61164cuda3std3__45__cpo6cbeginE,@object
	.size		_ZN39_INTERNAL_d280cd3b_4_k_cu_9e4592c1_61164cuda3std3__45__cpo6cbeginE,(_ZN39_INTERNAL_d280cd3b_4_k_cu_9e4592c1_61164cuda3std3__48in_placeE - _ZN39_INTERNAL_d280cd3b_4_k_cu_9e4592c1_61164cuda3std3__45__cpo6cbeginE)
_ZN39_INTERNAL_d280cd3b_4_k_cu_9e4592c1_61164cuda3std3__45__cpo6cbeginE:
	.zero		1
	.type		_ZN39_INTERNAL_d280cd3b_4_k_cu_9e4592c1_61164cuda3std3__48in_placeE,@object
	.size		_ZN39_INTERNAL_d280cd3b_4_k_cu_9e4592c1_61164cuda3std3__48in_placeE,(_ZN39_INTERNAL_d280cd3b_4_k_cu_9e4592c1_61164cuda3std6ranges3__45__cpo9iter_moveE - _ZN39_INTERNAL_d280cd3b_4_k_cu_9e4592c1_61164cuda3std3__48in_placeE)
_ZN39_INTERNAL_d280cd3b_4_k_cu_9e4592c1_61164cuda3std3__48in_placeE:
	.zero		1
	.type		_ZN39_INTERNAL_d280cd3b_4_k_cu_9e4592c1_61164cuda3std6ranges3__45__cpo9iter_moveE,@object
	.size		_ZN39_INTERNAL_d280cd3b_4_k_cu_9e4592c1_61164cuda3std6ranges3__45__cpo9iter_moveE,(_ZN39_INTERNAL_d280cd3b_4_k_cu_9e4592c1_61164cuda3std3__45__cpo5beginE - _ZN39_INTERNAL_d280cd3b_4_k_cu_9e4592c1_61164cuda3std6ranges3__45__cpo9iter_moveE)
_ZN39_INTERNAL_d280cd3b_4_k_cu_9e4592c1_61164cuda3std6ranges3__45__cpo9iter_moveE:
	.zero		1
	.type		_ZN39_INTERNAL_d280cd3b_4_k_cu_9e4592c1_61164cuda3std3__45__cpo5beginE,@object
	.size		_ZN39_INTERNAL_d280cd3b_4_k_cu_9e4592c1_61164cuda3std3__45__cpo5beginE,(_ZN39_INTERNAL_d280cd3b_4_k_cu_9e4592c1_61164cuda3std3__441_GLOBAL__N__d280cd3b_4_k_cu_9e4592c1_61166ignoreE - _ZN39_INTERNAL_d280cd3b_4_k_cu_9e4592c1_61164cuda3std3__45__cpo5beginE)
_ZN39_INTERNAL_d280cd3b_4_k_cu_9e4592c1_61164cuda3std3__45__cpo5beginE:
	.zero		1
	.type		_ZN39_INTERNAL_d280cd3b_4_k_cu_9e4592c1_61164cuda3std3__441_GLOBAL__N__d280cd3b_4_k_cu_9e4592c1_61166ignoreE,@object
	.size		_ZN39_INTERNAL_d280cd3b_4_k_cu_9e4592c1_61164cuda3std3__441_GLOBAL__N__d280cd3b_4_k_cu_9e4592c1_61166ignoreE,(_ZN39_INTERNAL_d280cd3b_4_k_cu_9e4592c1_61164cute7productE - _ZN39_INTERNAL_d280cd3b_4_k_cu_9e4592c1_61164cuda3std3__441_GLOBAL__N__d280cd3b_4_k_cu_9e4592c1_61166ignoreE)
_ZN39_INTERNAL_d280cd3b_4_k_cu_9e4592c1_61164cuda3std3__441_GLOBAL__N__d280cd3b_4_k_cu_9e4592c1_61166ignoreE:
	.zero		1
	.type		_ZN39_INTERNAL_d280cd3b_4_k_cu_9e4592c1_61164cute7productE,@object
	.size		_ZN39_INTERNAL_d280cd3b_4_k_cu_9e4592c1_61164cute7productE,(_ZN39_INTERNAL_d280cd3b_4_k_cu_9e4592c1_61164cuda3std3__45__cpo3endE - _ZN39_INTERNAL_d280cd3b_4_k_cu_9e4592c1_61164cute7productE)
_ZN39_INTERNAL_d280cd3b_4_k_cu_9e4592c1_61164cute7productE:
	.zero		1
	.type		_ZN39_INTERNAL_d280cd3b_4_k_cu_9e4592c1_61164cuda3std3__45__cpo3endE,@object
	.size		_ZN39_INTERNAL_d280cd3b_4_k_cu_9e4592c1_61164cuda3std3__45__cpo3endE,(_ZN39_INTERNAL_d280cd3b_4_k_cu_9e4592c1_61164cuda3std3__419piecewise_constructE - _ZN39_INTERNAL_d280cd3b_4_k_cu_9e4592c1_61164cuda3std3__45__cpo3endE)
_ZN39_INTERNAL_d280cd3b_4_k_cu_9e4592c1_61164cuda3std3__45__cpo3endE:
	.zero		1
	.type		_ZN39_INTERNAL_d280cd3b_4_k_cu_9e4592c1_61164cuda3std3__419piecewise_constructE,@object
	.size		_ZN39_INTERNAL_d280cd3b_4_k_cu_9e4592c1_61164cuda3std3__419piecewise_constructE,(_ZN39_INTERNAL_d280cd3b_4_k_cu_9e4592c1_61164cuda3std3__45__cpo4cendE - _ZN39_INTERNAL_d280cd3b_4_k_cu_9e4592c1_61164cuda3std3__419piecewise_constructE)
_ZN39_INTERNAL_d280cd3b_4_k_cu_9e4592c1_61164cuda3std3__419piecewise_constructE:
	.zero		1
	.type		_ZN39_INTERNAL_d280cd3b_4_k_cu_9e4592c1_61164cuda3std3__45__cpo4cendE,@object
	.size		_ZN39_INTERNAL_d280cd3b_4_k_cu_9e4592c1_61164cuda3std3__45__cpo4cendE,(_ZN39_INTERNAL_d280cd3b_4_k_cu_9e4592c1_61164cuda3std6ranges3__45__cpo4swapE - _ZN39_INTERNAL_d280cd3b_4_k_cu_9e4592c1_61164cuda3std3__45__cpo4cendE)
_ZN39_INTERNAL_d280cd3b_4_k_cu_9e4592c1_61164cuda3std3__45__cpo4cendE:
	.zero		1
	.type		_ZN39_INTERNAL_d280cd3b_4_k_cu_9e4592c1_61164cuda3std6ranges3__45__cpo4swapE,@object
	.size		_ZN39_INTERNAL_d280cd3b_4_k_cu_9e4592c1_61164cuda3std6ranges3__45__cpo4swapE,(.L_8 - _ZN39_INTERNAL_d280cd3b_4_k_cu_9e4592c1_61164cuda3std6ranges3__45__cpo4swapE)
_ZN39_INTERNAL_d280cd3b_4_k_cu_9e4592c1_61164cuda3std6ranges3__45__cpo4swapE:
	.zero		1
.L_8:


//--------------------- .nv.constant0._ZN7cutlass13device_kernelINS_4gemm6kernel13GemmUniversalIN4cute5tupleIJiiiiEEENS1_10collective13CollectiveMmaINS1_34MainloopSm90TmaGmmaWarpSpecializedILi15ENS5_IJNS4_1CILi2EEENSA_ILi1EEESC_EEENS1_35KernelTmaWarpSpecializedCooperativeEEENS5_IJNSA_ILi128EEENSA_ILi112EEENSA_ILi64EEEEEEaNS5_IJlSC_lEEEaSK_NS4_8TiledMMAINS4_8MMA_AtomIJNS4_4SM904GMMA26MMA_64x16x32_S32S8S8_SS_TNEEEENS4_6LayoutISD_NS5_IJSC_NSA_ILi0EEESS_EEEEENS5_IJNS4_10UnderscoreESV_SV_EEEEENS4_13SM90_TMA_LOADENS4_14ComposedLayoutINS4_7SwizzleILi2ELi4ELi3EEENS4_18smem_ptr_flag_bitsILi8EEENSR_INS5_IJNSA_ILi8EEESI_EEENS5_IJSI_SC_EEEEEEEvNS4_8identityENS4_23SM90_TMA_LOAD_MULTICASTES18_vS19_EENS_8epilogue10collective6detail29Sm90TmaWarpSpecializedAdapterINS1D_15DefaultEpilogueIaSK_SK_NS1C_6thread17LinearCombinationIaLi1EiiLNS1H_9ScaleType4KindE0ELNS_15FloatRoundStyleE2EaEENS1_15EpilogueDefaultEEEEEvvEEEEvNT_6ParamsE --------------------------
	.section	.nv.constant0._ZN7cutlass13device_kernelINS_4gemm6kernel13GemmUniversalIN4cute5tupleIJiiiiEEENS1_10collective13CollectiveMmaINS1_34MainloopSm90TmaGmmaWarpSpecializedILi15ENS5_IJNS4_1CILi2EEENSA_ILi1EEESC_EEENS1_35KernelTmaWarpSpecializedCooperativeEEENS5_IJNSA_ILi128EEENSA_ILi112EEENSA_ILi64EEEEEEaNS5_IJlSC_lEEEaSK_NS4_8TiledMMAINS4_8MMA_AtomIJNS4_4SM904GMMA26MMA_64x16x32_S32S8S8_SS_TNEEEENS4_6LayoutISD_NS5_IJSC_NSA_ILi0EEESS_EEEEENS5_IJNS4_10UnderscoreESV_SV_EEEEENS4_13SM90_TMA_LOADENS4_14ComposedLayoutINS4_7SwizzleILi2ELi4ELi3EEENS4_18smem_ptr_flag_bitsILi8EEENSR_INS5_IJNSA_ILi8EEESI_EEENS5_IJSI_SC_EEEEEEEvNS4_8identityENS4_23SM90_TMA_LOAD_MULTICASTES18_vS19_EENS_8epilogue10collective6detail29Sm90TmaWarpSpecializedAdapterINS1D_15DefaultEpilogueIaSK_SK_NS1C_6thread17LinearCombinationIaLi1EiiLNS1H_9ScaleType4KindE0ELNS_15FloatRoundStyleE2EaEENS1_15EpilogueDefaultEEEEEvvEEEEvNT_6ParamsE,"a",@progbits
	.sectionflags	@""
	.align	4
.nv.constant0._ZN7cutlass13device_kernelINS_4gemm6kernel13GemmUniversalIN4cute5tupleIJiiiiEEENS1_10collective13CollectiveMmaINS1_34MainloopSm90TmaGmmaWarpSpecializedILi15ENS5_IJNS4_1CILi2EEENSA_ILi1EEESC_EEENS1_35KernelTmaWarpSpecializedCooperativeEEENS5_IJNSA_ILi128EEENSA_ILi112EEENSA_ILi64EEEEEEaNS5_IJlSC_lEEEaSK_NS4_8TiledMMAINS4_8MMA_AtomIJNS4_4SM904GMMA26MMA_64x16x32_S32S8S8_SS_TNEEEENS4_6LayoutISD_NS5_IJSC_NSA_ILi0EEESS_EEEEENS5_IJNS4_10UnderscoreESV_SV_EEEEENS4_13SM90_TMA_LOADENS4_14ComposedLayoutINS4_7SwizzleILi2ELi4ELi3EEENS4_18smem_ptr_flag_bitsILi8EEENSR_INS5_IJNSA_ILi8EEESI_EEENS5_IJSI_SC_EEEEEEEvNS4_8identityENS4_23SM90_TMA_LOAD_MULTICASTES18_vS19_EENS_8epilogue10collective6detail29Sm90TmaWarpSpecializedAdapterINS1D_15DefaultEpilogueIaSK_SK_NS1C_6thread17LinearCombinationIaLi1EiiLNS1H_9ScaleType4KindE0ELNS_15FloatRoundStyleE2EaEENS1_15EpilogueDefaultEEEEEvvEEEEvNT_6ParamsE:
	.zero		1664


//--------------------- SYMBOLS --------------------------

	.type		.nv.reservedSmem.offset0,@object
	.size		.nv.reservedSmem.offset0,0x4
	.type		__assertfail,@function
